	.target	sm_100a

	.elftype	@"ET_EXEC"


//--------------------- .note.nv.tkinfo           --------------------------
	.section	.note.nv.tkinfo,"",@"SHT_NOTE"
	.sectionflags	@"SHF_NOTE_NV_TKINFO"
	.tkinfo
        /*0018*/ 	.word	0x00000002
        /*0030*/ 	.string	""
        /*0030*/ 	.string	"ptxas"
        /*0030*/ 	.string	"Cuda compilation tools, release 13.0, V13.0.88"
        /*0030*/ 	.string	"Build cuda_13.0.r13.0/compiler.36424714_0"
        /*0030*/ 	.string	"-arch sm_100a -m 64 "



//--------------------- .note.nv.cuinfo           --------------------------
	.section	.note.nv.cuinfo,"",@"SHT_NOTE"
	.sectionflags	@"SHF_NOTE_NV_CUINFO"
        /*0018*/ 	.short	0x0002
        /*001a*/ 	.short	0x0064
        /*001c*/ 	.short	0x0082
	.zero		2


//--------------------- .nv.info                  --------------------------
	.section	.nv.info,"",@"SHT_CUDA_INFO"
	.align	4


	//----- nvinfo : EIATTR_REGCOUNT
	.align		4
        /*0000*/ 	.byte	0x04, 0x2f
        /*0002*/ 	.short	(.L_19 - .L_18)
	.align		4
.L_18:
        /*0004*/ 	.word	index@(_ZN7cutlass13device_kernelINS_4gemm6kernel13GemmUniversalIN4cute5tupleIJiiiiEEENS1_10collective13CollectiveMmaINS1_46MainloopSm100TmaUmmaWarpSpecializedBlockScaledILi3ELi2ELi2ENS5_IJNS4_1CILi2EEENSA_ILi1EEESC_EEEEENS5_IJNSA_ILi256EEENSA_ILi128EEESF_EEENS5_IJNS_12float_e5m2_tENS_13float_ue8m0_tEEEENS5_IJNS5_IJlSC_lEEENS4_6LayoutINS5_IJNS5_IJNS5_IJNSA_ILi32EEENSA_ILi4EEEEEEiEEESQ_NS5_IJSC_iEEEEEENS5_IJNS5_IJNS5_IJNSA_ILi16EEESO_EEEiEEENS5_IJNS5_IJNSA_ILi0EEESC_EEENSA_ILi512EEEEEENS5_IJSW_iEEEEEEEEEEESK_S13_NS4_8TiledMMAINS4_8MMA_AtomIJNS4_27SM100_MMA_MXF8F6F4_2x1SM_SSISI_SI_fSJ_Li256ELi128ELNS4_4UMMA5MajorE0ELS18_0ELNS17_7ScaleInE0ELS19_0EEEEEENSM_INS5_IJSC_SC_SC_EEENS5_IJSW_SW_SW_EEEEENS5_IJNS4_10UnderscoreES1F_S1F_EEEEENS5_IJNS4_18SM100_TMA_2SM_LOADES1I_EEENS5_IJNS4_14ComposedLayoutINS4_7SwizzleILi3ELi4ELi3EEENS4_18smem_ptr_flag_bitsILi8EEENSM_INS5_IJNSA_ILi8EEESG_EEENS5_IJSG_SC_EEEEEEENSM_INS5_IJNS5_IJNS5_IJSP_SC_EEENS5_IJSN_SC_EEEEEESC_NS5_IJSO_SB_EEEEEENS5_IJNS5_IJNS5_IJSU_SY_EEESX_EEESW_NS5_IJSC_SY_EEEEEEEEEEEvNS4_8identityENS5_IJS1I_NS4_28SM100_TMA_2SM_LOAD_MULTICASTEEEES24_vS25_EENS_8epilogue10collective18CollectiveEpilogueINS29_23Sm100TmaWarpSpecializedILi4ELi2ELi32ELb1ELb0EEEJNS5_IJSG_SG_SF_EEENS5_IJNSM_ISG_SC_EENSM_ISN_SC_EEEEENS_10bfloat16_tESL_S2I_SL_NS29_6fusion15FusionCallbacksIS2D_NS2J_17LinearCombinationIS2I_fS2I_fLNS_15FloatRoundStyleE2EEES2E_S2H_JEEENS4_5SM1004TMEM4LOAD26SM100_TMEM_LOAD_32dp32b32xENS4_13SM90_TMA_LOADENS1K_INS1L_ILi2ELi4ELi3EEENS1N_ILi16EEENSM_INS5_IJS1P_SN_EEES1V_EEEENS4_39AutoVectorizingCopyWithAssumedAlignmentILi128EEENS4_14SM90_TMA_STOREES2Y_S30_S30_EEEvvEEEEvNT_6ParamsE)
        /*0008*/ 	.word	0x00000076


	//----- nvinfo : EIATTR_FRAME_SIZE
	.align		4
.L_19:
        /*000c*/ 	.byte	0x04, 0x11
        /*000e*/ 	.short	(.L_21 - .L_20)
	.align		4
.L_20:
        /*0010*/ 	.word	index@($__internal_2_$__cuda_sm10x_tcgen05_guardrail_trap_unallocated_columns_being_dealloced)
        /*0014*/ 	.word	0x00000000


	//----- nvinfo : EIATTR_FRAME_SIZE
	.align		4
.L_21:
        /*0018*/ 	.byte	0x04, 0x11
        /*001a*/ 	.short	(.L_23 - .L_22)
	.align		4
.L_22:
        /*001c*/ 	.word	index@($__internal_1_$__cuda_sm10x_tcgen05_guardrail_trap_phase_invalid_during_alloc)
        /*0020*/ 	.word	0x00000000


	//----- nvinfo : EIATTR_FRAME_SIZE
	.align		4
.L_23:
        /*0024*/ 	.byte	0x04, 0x11
        /*0026*/ 	.short	(.L_25 - .L_24)
	.align		4
.L_24:
        /*0028*/ 	.word	index@($__internal_0_$__cuda_sm10x_tcgen05_guardrail_trap_col_being_dealloced_not_returned_by_alloc)
        /*002c*/ 	.word	0x00000000


	//----- nvinfo : EIATTR_FRAME_SIZE
	.align		4
.L_25:
        /*0030*/ 	.byte	0x04, 0x11
        /*0032*/ 	.short	(.L_27 - .L_26)
	.align		4
.L_26:
        /*0034*/ 	.word	index@(_ZN7cutlass13device_kernelINS_4gemm6kernel13GemmUniversalIN4cute5tupleIJiiiiEEENS1_10collective13CollectiveMmaINS1_46MainloopSm100TmaUmmaWarpSpecializedBlockScaledILi3ELi2ELi2ENS5_IJNS4_1CILi2EEENSA_ILi1EEESC_EEEEENS5_IJNSA_ILi256EEENSA_ILi128EEESF_EEENS5_IJNS_12float_e5m2_tENS_13float_ue8m0_tEEEENS5_IJNS5_IJlSC_lEEENS4_6LayoutINS5_IJNS5_IJNS5_IJNSA_ILi32EEENSA_ILi4EEEEEEiEEESQ_NS5_IJSC_iEEEEEENS5_IJNS5_IJNS5_IJNSA_ILi16EEESO_EEEiEEENS5_IJNS5_IJNSA_ILi0EEESC_EEENSA_ILi512EEEEEENS5_IJSW_iEEEEEEEEEEESK_S13_NS4_8TiledMMAINS4_8MMA_AtomIJNS4_27SM100_MMA_MXF8F6F4_2x1SM_SSISI_SI_fSJ_Li256ELi128ELNS4_4UMMA5MajorE0ELS18_0ELNS17_7ScaleInE0ELS19_0EEEEEENSM_INS5_IJSC_SC_SC_EEENS5_IJSW_SW_SW_EEEEENS5_IJNS4_10UnderscoreES1F_S1F_EEEEENS5_IJNS4_18SM100_TMA_2SM_LOADES1I_EEENS5_IJNS4_14ComposedLayoutINS4_7SwizzleILi3ELi4ELi3EEENS4_18smem_ptr_flag_bitsILi8EEENSM_INS5_IJNSA_ILi8EEESG_EEENS5_IJSG_SC_EEEEEEENSM_INS5_IJNS5_IJNS5_IJSP_SC_EEENS5_IJSN_SC_EEEEEESC_NS5_IJSO_SB_EEEEEENS5_IJNS5_IJNS5_IJSU_SY_EEESX_EEESW_NS5_IJSC_SY_EEEEEEEEEEEvNS4_8identityENS5_IJS1I_NS4_28SM100_TMA_2SM_LOAD_MULTICASTEEEES24_vS25_EENS_8epilogue10collective18CollectiveEpilogueINS29_23Sm100TmaWarpSpecializedILi4ELi2ELi32ELb1ELb0EEEJNS5_IJSG_SG_SF_EEENS5_IJNSM_ISG_SC_EENSM_ISN_SC_EEEEENS_10bfloat16_tESL_S2I_SL_NS29_6fusion15FusionCallbacksIS2D_NS2J_17LinearCombinationIS2I_fS2I_fLNS_15FloatRoundStyleE2EEES2E_S2H_JEEENS4_5SM1004TMEM4LOAD26SM100_TMEM_LOAD_32dp32b32xENS4_13SM90_TMA_LOADENS1K_INS1L_ILi2ELi4ELi3EEENS1N_ILi16EEENSM_INS5_IJS1P_SN_EEES1V_EEEENS4_39AutoVectorizingCopyWithAssumedAlignmentILi128EEENS4_14SM90_TMA_STOREES2Y_S30_S30_EEEvvEEEEvNT_6ParamsE)
        /*0038*/ 	.word	0x00000000


	//----- nvinfo : EIATTR_MIN_STACK_SIZE
	.align		4
.L_27:
        /*003c*/ 	.byte	0x04, 0x12
        /*003e*/ 	.short	(.L_29 - .L_28)
	.align		4
.L_28:
        /*0040*/ 	.word	index@(_ZN7cutlass13device_kernelINS_4gemm6kernel13GemmUniversalIN4cute5tupleIJiiiiEEENS1_10collective13CollectiveMmaINS1_46MainloopSm100TmaUmmaWarpSpecializedBlockScaledILi3ELi2ELi2ENS5_IJNS4_1CILi2EEENSA_ILi1EEESC_EEEEENS5_IJNSA_ILi256EEENSA_ILi128EEESF_EEENS5_IJNS_12float_e5m2_tENS_13float_ue8m0_tEEEENS5_IJNS5_IJlSC_lEEENS4_6LayoutINS5_IJNS5_IJNS5_IJNSA_ILi32EEENSA_ILi4EEEEEEiEEESQ_NS5_IJSC_iEEEEEENS5_IJNS5_IJNS5_IJNSA_ILi16EEESO_EEEiEEENS5_IJNS5_IJNSA_ILi0EEESC_EEENSA_ILi512EEEEEENS5_IJSW_iEEEEEEEEEEESK_S13_NS4_8TiledMMAINS4_8MMA_AtomIJNS4_27SM100_MMA_MXF8F6F4_2x1SM_SSISI_SI_fSJ_Li256ELi128ELNS4_4UMMA5MajorE0ELS18_0ELNS17_7ScaleInE0ELS19_0EEEEEENSM_INS5_IJSC_SC_SC_EEENS5_IJSW_SW_SW_EEEEENS5_IJNS4_10UnderscoreES1F_S1F_EEEEENS5_IJNS4_18SM100_TMA_2SM_LOADES1I_EEENS5_IJNS4_14ComposedLayoutINS4_7SwizzleILi3ELi4ELi3EEENS4_18smem_ptr_flag_bitsILi8EEENSM_INS5_IJNSA_ILi8EEESG_EEENS5_IJSG_SC_EEEEEEENSM_INS5_IJNS5_IJNS5_IJSP_SC_EEENS5_IJSN_SC_EEEEEESC_NS5_IJSO_SB_EEEEEENS5_IJNS5_IJNS5_IJSU_SY_EEESX_EEESW_NS5_IJSC_SY_EEEEEEEEEEEvNS4_8identityENS5_IJS1I_NS4_28SM100_TMA_2SM_LOAD_MULTICASTEEEES24_vS25_EENS_8epilogue10collective18CollectiveEpilogueINS29_23Sm100TmaWarpSpecializedILi4ELi2ELi32ELb1ELb0EEEJNS5_IJSG_SG_SF_EEENS5_IJNSM_ISG_SC_EENSM_ISN_SC_EEEEENS_10bfloat16_tESL_S2I_SL_NS29_6fusion15FusionCallbacksIS2D_NS2J_17LinearCombinationIS2I_fS2I_fLNS_15FloatRoundStyleE2EEES2E_S2H_JEEENS4_5SM1004TMEM4LOAD26SM100_TMEM_LOAD_32dp32b32xENS4_13SM90_TMA_LOADENS1K_INS1L_ILi2ELi4ELi3EEENS1N_ILi16EEENSM_INS5_IJS1P_SN_EEES1V_EEEENS4_39AutoVectorizingCopyWithAssumedAlignmentILi128EEENS4_14SM90_TMA_STOREES2Y_S30_S30_EEEvvEEEEvNT_6ParamsE)
        /*0044*/ 	.word	0x00000000
.L_29:


//--------------------- .nv.compat                --------------------------
	.section	.nv.compat,"",@"SHT_CUDA_COMPAT_INFO"
	.align	4
        /*0000*/ 	.byte	0x02, 0x09, 0x01, 0x00, 0x02, 0x02, 0x02, 0x00, 0x02, 0x05, 0x05, 0x00, 0x03, 0x07, 0x01, 0x01
        /*0010*/ 	.byte	0x02, 0x03, 0x01, 0x00, 0x02, 0x06, 0x01, 0x00, 0x04, 0x0b, 0x08, 0x00, 0x09, 0x00, 0x00, 0x00
        /*0020*/ 	.byte	0x00, 0x00, 0x00, 0x00


//--------------------- .nv.info._ZN7cutlass13device_kernelINS_4gemm6kernel13GemmUniversalIN4cute5tupleIJiiiiEEENS1_10collective13CollectiveMmaINS1_46MainloopSm100TmaUmmaWarpSpecializedBlockScaledILi3ELi2ELi2ENS5_IJNS4_1CILi2EEENSA_ILi1EEESC_EEEEENS5_IJNSA_ILi256EEENSA_ILi128EEESF_EEENS5_IJNS_12float_e5m2_tENS_13float_ue8m0_tEEEENS5_IJNS5_IJlSC_lEEENS4_6LayoutINS5_IJNS5_IJNS5_IJNSA_ILi32EEENSA_ILi4EEEEEEiEEESQ_NS5_IJSC_iEEEEEENS5_IJNS5_IJNS5_IJNSA_ILi16EEESO_EEEiEEENS5_IJNS5_IJNSA_ILi0EEESC_EEENSA_ILi512EEEEEENS5_IJSW_iEEEEEEEEEEESK_S13_NS4_8TiledMMAINS4_8MMA_AtomIJNS4_27SM100_MMA_MXF8F6F4_2x1SM_SSISI_SI_fSJ_Li256ELi128ELNS4_4UMMA5MajorE0ELS18_0ELNS17_7ScaleInE0ELS19_0EEEEEENSM_INS5_IJSC_SC_SC_EEENS5_IJSW_SW_SW_EEEEENS5_IJNS4_10UnderscoreES1F_S1F_EEEEENS5_IJNS4_18SM100_TMA_2SM_LOADES1I_EEENS5_IJNS4_14ComposedLayoutINS4_7SwizzleILi3ELi4ELi3EEENS4_18smem_ptr_flag_bitsILi8EEENSM_INS5_IJNSA_ILi8EEESG_EEENS5_IJSG_SC_EEEEEEENSM_INS5_IJNS5_IJNS5_IJSP_SC_EEENS5_IJSN_SC_EEEEEESC_NS5_IJSO_SB_EEEEEENS5_IJNS5_IJNS5_IJSU_SY_EEESX_EEESW_NS5_IJSC_SY_EEEEEEEEEEEvNS4_8identityENS5_IJS1I_NS4_28SM100_TMA_2SM_LOAD_MULTICASTEEEES24_vS25_EENS_8epilogue10collective18CollectiveEpilogueINS29_23Sm100TmaWarpSpecializedILi4ELi2ELi32ELb1ELb0EEEJNS5_IJSG_SG_SF_EEENS5_IJNSM_ISG_SC_EENSM_ISN_SC_EEEEENS_10bfloat16_tESL_S2I_SL_NS29_6fusion15FusionCallbacksIS2D_NS2J_17LinearCombinationIS2I_fS2I_fLNS_15FloatRoundStyleE2EEES2E_S2H_JEEENS4_5SM1004TMEM4LOAD26SM100_TMEM_LOAD_32dp32b32xENS4_13SM90_TMA_LOADENS1K_INS1L_ILi2ELi4ELi3EEENS1N_ILi16EEENSM_INS5_IJS1P_SN_EEES1V_EEEENS4_39AutoVectorizingCopyWithAssumedAlignmentILi128EEENS4_14SM90_TMA_STOREES2Y_S30_S30_EEEvvEEEEvNT_6ParamsE --------------------------
	.section	.nv.info._ZN7cutlass13device_kernelINS_4gemm6kernel13GemmUniversalIN4cute5tupleIJiiiiEEENS1_10collective13CollectiveMmaINS1_46MainloopSm100TmaUmmaWarpSpecializedBlockScaledILi3ELi2ELi2ENS5_IJNS4_1CILi2EEENSA_ILi1EEESC_EEEEENS5_IJNSA_ILi256EEENSA_ILi128EEESF_EEENS5_IJNS_12float_e5m2_tENS_13float_ue8m0_tEEEENS5_IJNS5_IJlSC_lEEENS4_6LayoutINS5_IJNS5_IJNS5_IJNSA_ILi32EEENSA_ILi4EEEEEEiEEESQ_NS5_IJSC_iEEEEEENS5_IJNS5_IJNS5_IJNSA_ILi16EEESO_EEEiEEENS5_IJNS5_IJNSA_ILi0EEESC_EEENSA_ILi512EEEEEENS5_IJSW_iEEEEEEEEEEESK_S13_NS4_8TiledMMAINS4_8MMA_AtomIJNS4_27SM100_MMA_MXF8F6F4_2x1SM_SSISI_SI_fSJ_Li256ELi128ELNS4_4UMMA5MajorE0ELS18_0ELNS17_7ScaleInE0ELS19_0EEEEEENSM_INS5_IJSC_SC_SC_EEENS5_IJSW_SW_SW_EEEEENS5_IJNS4_10UnderscoreES1F_S1F_EEEEENS5_IJNS4_18SM100_TMA_2SM_LOADES1I_EEENS5_IJNS4_14ComposedLayoutINS4_7SwizzleILi3ELi4ELi3EEENS4_18smem_ptr_flag_bitsILi8EEENSM_INS5_IJNSA_ILi8EEESG_EEENS5_IJSG_SC_EEEEEEENSM_INS5_IJNS5_IJNS5_IJSP_SC_EEENS5_IJSN_SC_EEEEEESC_NS5_IJSO_SB_EEEEEENS5_IJNS5_IJNS5_IJSU_SY_EEESX_EEESW_NS5_IJSC_SY_EEEEEEEEEEEvNS4_8identityENS5_IJS1I_NS4_28SM100_TMA_2SM_LOAD_MULTICASTEEEES24_vS25_EENS_8epilogue10collective18CollectiveEpilogueINS29_23Sm100TmaWarpSpecializedILi4ELi2ELi32ELb1ELb0EEEJNS5_IJSG_SG_SF_EEENS5_IJNSM_ISG_SC_EENSM_ISN_SC_EEEEENS_10bfloat16_tESL_S2I_SL_NS29_6fusion15FusionCallbacksIS2D_NS2J_17LinearCombinationIS2I_fS2I_fLNS_15FloatRoundStyleE2EEES2E_S2H_JEEENS4_5SM1004TMEM4LOAD26SM100_TMEM_LOAD_32dp32b32xENS4_13SM90_TMA_LOADENS1K_INS1L_ILi2ELi4ELi3EEENS1N_ILi16EEENSM_INS5_IJS1P_SN_EEES1V_EEEENS4_39AutoVectorizingCopyWithAssumedAlignmentILi128EEENS4_14SM90_TMA_STOREES2Y_S30_S30_EEEvvEEEEvNT_6ParamsE,"",@"SHT_CUDA_INFO"
	.sectionflags	@""
	.align	4


	//----- nvinfo : EIATTR_CUDA_API_VERSION
	.align		4
        /*0000*/ 	.byte	0x04, 0x37
        /*0002*/ 	.short	(.L_31 - .L_30)
.L_30:
        /*0004*/ 	.word	0x00000082


	//----- nvinfo : EIATTR_KPARAM_INFO
	.align		4
.L_31:
        /*0008*/ 	.byte	0x04, 0x17
        /*000a*/ 	.short	(.L_33 - .L_32)
.L_32:
        /*000c*/ 	.word	0x00000000
        /*0010*/ 	.short	0x0000
        /*0012*/ 	.short	0x0000
        /*0014*/ 	.byte	0x00, 0xf0, 0x01, 0x30


	//----- nvinfo : EIATTR_AT_ENTRY_FRAGMENTS
	.align		4
.L_33:
        /*0018*/ 	.byte	0x04, 0x4f
        /*001a*/ 	.short	(.L_35 - .L_34)


	//   ....[0]....
.L_34:
        /*001c*/ 	.word	0x00000007


	//----- nvinfo : EIATTR_RESERVED_SMEM_USED
	.align		4
.L_35:
        /*0020*/ 	.byte	0x01, 0x41
	.zero		2


	//----- nvinfo : EIATTR_SPARSE_MMA_MASK
	.align		4
        /*0024*/ 	.byte	0x03, 0x50
        /*0026*/ 	.short	0x0000


	//----- nvinfo : EIATTR_TCGEN05_2CTA_USED
	.align		4
        /*0028*/ 	.byte	0x01, 0x52
	.zero		2


	//----- nvinfo : EIATTR_MAXREG_COUNT
	.align		4
        /*002c*/ 	.byte	0x03, 0x1b
        /*002e*/ 	.short	0x00ff


	//----- nvinfo : EIATTR_NUM_BARRIERS
	.align		4
        /*0030*/ 	.byte	0x02, 0x4c
        /*0032*/ 	.byte	0x07
	.zero		1


	//----- nvinfo : EIATTR_EXTERNS
	.align		4
        /*0034*/ 	.byte	0x04, 0x0f
        /*0036*/ 	.short	(.L_37 - .L_36)


	//   ....[0]....
	.align		4
.L_36:
        /*0038*/ 	.word	index@(__assertfail)


	//----- nvinfo : EIATTR_MERCURY_ISA_VERSION
	.align		4
.L_37:
        /*003c*/ 	.byte	0x03, 0x5f
        /*003e*/ 	.short	0x0101


	//----- nvinfo : EIATTR_INT_WARP_WIDE_INSTR_OFFSETS
	.align		4
        /*0040*/ 	.byte	0x04, 0x31
        /*0042*/ 	.short	(.L_39 - .L_38)


	//   ....[0]....
.L_38:
        /*0044*/ 	.word	0x00000d50


	//   ....[1]....
        /*0048*/ 	.word	0x00000df0


	//   ....[2]....
        /*004c*/ 	.word	0x00004eb0


	//   ....[3]....
        /*0050*/ 	.word	0x00004ed0


	//   ....[4]....
        /*0054*/ 	.word	0x00004f00


	//   ....[5]....
        /*0058*/ 	.word	0x00005ac0


	//   ....[6]....
        /*005c*/ 	.word	0x00005b20


	//   ....[7]....
        /*0060*/ 	.word	0x00005c20


	//   ....[8]....
        /*0064*/ 	.word	0x00005ca0


	//   ....[9]....
        /*0068*/ 	.word	0x00005da0


	//   ....[10]....
        /*006c*/ 	.word	0x00005e30


	//   ....[11]....
        /*0070*/ 	.word	0x00005f30


	//   ....[12]....
        /*0074*/ 	.word	0x00005fe0


	//----- nvinfo : EIATTR_COOP_GROUP_MASK_REGIDS
	.align		4
.L_39:
        /*0078*/ 	.byte	0x04, 0x29
        /*007a*/ 	.short	(.L_41 - .L_40)


	//   ....[0]....
.L_40:
        /*007c*/ 	.word	0xffffffff


	//   ....[1]....
        /*0080*/ 	.word	0xffffffff


	//   ....[2]....
        /*0084*/ 	.word	0xffffffff


	//   ....[3]....
        /*0088*/ 	.word	0xffffffff


	//   ....[4]....
        /*008c*/ 	.word	0xffffffff


	//   ....[5]....
        /*0090*/ 	.word	0xffffffff


	//   ....[6]....
        /*0094*/ 	.word	0xffffffff


	//   ....[7]....
        /*0098*/ 	.word	0xffffffff


	//   ....[8]....
        /*009c*/ 	.word	0xffffffff


	//   ....[9]....
        /*00a0*/ 	.word	0xffffffff


	//   ....[10]....
        /*00a4*/ 	.word	0xffffffff


	//   ....[11]....
        /*00a8*/ 	.word	0xffffffff


	//   ....[12]....
        /*00ac*/ 	.word	0xffffffff


	//   ....[13]....
        /*00b0*/ 	.word	0xffffffff


	//----- nvinfo : EIATTR_COOP_GROUP_INSTR_OFFSETS
	.align		4
.L_41:
        /*00b4*/ 	.byte	0x04, 0x28
        /*00b6*/ 	.short	(.L_43 - .L_42)


	//   ....[0]....
.L_42:
        /*00b8*/ 	.word	0x000000c0


	//   ....[1]....
        /*00bc*/ 	.word	0x00000590


	//   ....[2]....
        /*00c0*/ 	.word	0x00000700


	//   ....[3]....
        /*00c4*/ 	.word	0x00000890


	//   ....[4]....
        /*00c8*/ 	.word	0x00000980


	//   ....[5]....
        /*00cc*/ 	.word	0x00000ae0


	//   ....[6]....
        /*00d0*/ 	.word	0x00000c30


	//   ....[7]....
        /*00d4*/ 	.word	0x00000e70


	//   ....[8]....
        /*00d8*/ 	.word	0x000025b0


	//   ....[9]....
        /*00dc*/ 	.word	0x000033f0


	//   ....[10]....
        /*00e0*/ 	.word	0x00003900


	//   ....[11]....
        /*00e4*/ 	.word	0x00003930


	//   ....[12]....
        /*00e8*/ 	.word	0x00004db0


	//   ....[13]....
        /*00ec*/ 	.word	0x00004fc0


	//----- nvinfo : EIATTR_VRC_CTA_INIT_COUNT
	.align		4
.L_43:
        /*00f0*/ 	.byte	0x02, 0x4a
        /*00f2*/ 	.byte	0x80
	.zero		1


	//----- nvinfo : EIATTR_SYSCALL_OFFSETS
	.align		4
        /*00f4*/ 	.byte	0x04, 0x46
        /*00f6*/ 	.short	(.L_45 - .L_44)


	//   ....[0]....
.L_44:
        /*00f8*/ 	.word	0x00006c40


	//   ....[1]....
        /*00fc*/ 	.word	0x00006d30


	//   ....[2]....
        /*0100*/ 	.word	0x000074f0


	//   ....[3]....
        /*0104*/ 	.word	0x00008170


	//   ....[4]....
        /*0108*/ 	.word	0x00008dd0


	//   ....[5]....
        /*010c*/ 	.word	0x00009a30


	//----- nvinfo : EIATTR_MBARRIER_INSTR_OFFSETS
	.align		4
.L_45:
        /*0110*/ 	.byte	0x04, 0x39
        /*0112*/ 	.short	(.L_47 - .L_46)


	//   ....[0]....
.L_46:
        /*0114*/ 	.word	0x00000690
        /*0118*/ 	.word	0x000000ff
        /*011c*/ 	.word	0x00000000
        /*0120*/ 	.short	0x0100
        /*0122*/ 	.byte	0x04
	.zero		1


	//   ....[1]....
        /*0124*/ 	.word	0x000006a0
        /*0128*/ 	.word	0x000000ff
        /*012c*/ 	.word	0x00000018
        /*0130*/ 	.short	0x0100
        /*0132*/ 	.byte	0x04
	.zero		1


	//   ....[2]....
        /*0134*/ 	.word	0x000006b0
        /*0138*/ 	.word	0x000000ff
        /*013c*/ 	.word	0x00000008
        /*0140*/ 	.short	0x0100
        /*0142*/ 	.byte	0x04
	.zero		1


	//   ....[3]....
        /*0144*/ 	.word	0x000006c0
        /*0148*/ 	.word	0x000000ff
        /*014c*/ 	.word	0x00000020
        /*0150*/ 	.short	0x0100
        /*0152*/ 	.byte	0x04
	.zero		1


	//   ....[4]....
        /*0154*/ 	.word	0x000006d0
        /*0158*/ 	.word	0x000000ff
        /*015c*/ 	.word	0x00000010
        /*0160*/ 	.short	0x0100
        /*0162*/ 	.byte	0x04
	.zero		1


	//   ....[5]....
        /*0164*/ 	.word	0x000006e0
        /*0168*/ 	.word	0x000000ff
        /*016c*/ 	.word	0x00000028
        /*0170*/ 	.short	0x0100
        /*0172*/ 	.byte	0x04
	.zero		1


	//   ....[6]....
        /*0174*/ 	.word	0x00000800
        /*0178*/ 	.word	0x000000ff
        /*017c*/ 	.word	0x00000030
        /*0180*/ 	.short	0x0100
        /*0182*/ 	.byte	0x04
	.zero		1


	//   ....[7]....
        /*0184*/ 	.word	0x00000810
        /*0188*/ 	.word	0x000000ff
        /*018c*/ 	.word	0x00000050
        /*0190*/ 	.short	0x0100
        /*0192*/ 	.byte	0x04
	.zero		1


	//   ....[8]....
        /*0194*/ 	.word	0x00000820
        /*0198*/ 	.word	0x000000ff
        /*019c*/ 	.word	0x00000038
        /*01a0*/ 	.short	0x0100
        /*01a2*/ 	.byte	0x04
	.zero		1


	//   ....[9]....
        /*01a4*/ 	.word	0x00000830
        /*01a8*/ 	.word	0x000000ff
        /*01ac*/ 	.word	0x00000058
        /*01b0*/ 	.short	0x0100
        /*01b2*/ 	.byte	0x04
	.zero		1


	//   ....[10]....
        /*01b4*/ 	.word	0x00000840
        /*01b8*/ 	.word	0x000000ff
        /*01bc*/ 	.word	0x00000040
        /*01c0*/ 	.short	0x0100
        /*01c2*/ 	.byte	0x04
	.zero		1


	//   ....[11]....
        /*01c4*/ 	.word	0x00000850
        /*01c8*/ 	.word	0x000000ff
        /*01cc*/ 	.word	0x00000060
        /*01d0*/ 	.short	0x0100
        /*01d2*/ 	.byte	0x04
	.zero		1


	//   ....[12]....
        /*01d4*/ 	.word	0x00000860
        /*01d8*/ 	.word	0x000000ff
        /*01dc*/ 	.word	0x00000048
        /*01e0*/ 	.short	0x0100
        /*01e2*/ 	.byte	0x04
	.zero		1


	//   ....[13]....
        /*01e4*/ 	.word	0x00000870
        /*01e8*/ 	.word	0x000000ff
        /*01ec*/ 	.word	0x00000068
        /*01f0*/ 	.short	0x0100
        /*01f2*/ 	.byte	0x04
	.zero		1


	//   ....[14]....
        /*01f4*/ 	.word	0x00000950
        /*01f8*/ 	.word	0x000000ff
        /*01fc*/ 	.word	0x00000070
        /*0200*/ 	.short	0x0100
        /*0202*/ 	.byte	0x06
	.zero		1


	//   ....[15]....
        /*0204*/ 	.word	0x00000960
        /*0208*/ 	.word	0x000000ff
        /*020c*/ 	.word	0x00000078
        /*0210*/ 	.short	0x0100
        /*0212*/ 	.byte	0x06
	.zero		1


	//   ....[16]....
        /*0214*/ 	.word	0x00000a90
        /*0218*/ 	.word	0x000000ff
        /*021c*/ 	.word	0x00000080
        /*0220*/ 	.short	0x0100
        /*0222*/ 	.byte	0x06
	.zero		1


	//   ....[17]....
        /*0224*/ 	.word	0x00000aa0
        /*0228*/ 	.word	0x000000ff
        /*022c*/ 	.word	0x00000090
        /*0230*/ 	.short	0x0100
        /*0232*/ 	.byte	0x06
	.zero		1


	//   ....[18]....
        /*0234*/ 	.word	0x00000ab0
        /*0238*/ 	.word	0x000000ff
        /*023c*/ 	.word	0x00000088
        /*0240*/ 	.short	0x0100
        /*0242*/ 	.byte	0x06
	.zero		1


	//   ....[19]....
        /*0244*/ 	.word	0x00000ac0
        /*0248*/ 	.word	0x000000ff
        /*024c*/ 	.word	0x00000098
        /*0250*/ 	.short	0x0100
        /*0252*/ 	.byte	0x06
	.zero		1


	//   ....[20]....
        /*0254*/ 	.word	0x00000be0
        /*0258*/ 	.word	0x000000ff
        /*025c*/ 	.word	0x000000a0
        /*0260*/ 	.short	0x0100
        /*0262*/ 	.byte	0x04
	.zero		1


	//   ....[21]....
        /*0264*/ 	.word	0x00000bf0
        /*0268*/ 	.word	0x000000ff
        /*026c*/ 	.word	0x000000b0
        /*0270*/ 	.short	0x0100
        /*0272*/ 	.byte	0x04
	.zero		1


	//   ....[22]....
        /*0274*/ 	.word	0x00000c00
        /*0278*/ 	.word	0x000000ff
        /*027c*/ 	.word	0x000000a8
        /*0280*/ 	.short	0x0100
        /*0282*/ 	.byte	0x04
	.zero		1


	//   ....[23]....
        /*0284*/ 	.word	0x00000c10
        /*0288*/ 	.word	0x000000ff
        /*028c*/ 	.word	0x000000b8
        /*0290*/ 	.short	0x0100
        /*0292*/ 	.byte	0x04
	.zero		1


	//   ....[24]....
        /*0294*/ 	.word	0x00000d00
        /*0298*/ 	.word	0x000000ff
        /*029c*/ 	.word	0x000000c0
        /*02a0*/ 	.short	0x0100
        /*02a2*/ 	.byte	0x04
	.zero		1


	//   ....[25]....
        /*02a4*/ 	.word	0x00000d10
        /*02a8*/ 	.word	0x000000ff
        /*02ac*/ 	.word	0x000000d0
        /*02b0*/ 	.short	0x0100
        /*02b2*/ 	.byte	0x04
	.zero		1


	//   ....[26]....
        /*02b4*/ 	.word	0x00000d20
        /*02b8*/ 	.word	0x000000ff
        /*02bc*/ 	.word	0x000000c8
        /*02c0*/ 	.short	0x0100
        /*02c2*/ 	.byte	0x04
	.zero		1


	//   ....[27]....
        /*02c4*/ 	.word	0x00000d30
        /*02c8*/ 	.word	0x000000ff
        /*02cc*/ 	.word	0x000000d8
        /*02d0*/ 	.short	0x0100
        /*02d2*/ 	.byte	0x04
	.zero		1


	//   ....[28]....
        /*02d4*/ 	.word	0x00000e30
        /*02d8*/ 	.word	0x000000ff
        /*02dc*/ 	.word	0x000000e0
        /*02e0*/ 	.short	0x0100
        /*02e2*/ 	.byte	0x06
	.zero		1


	//   ....[29]....
        /*02e4*/ 	.word	0x00001940
        /*02e8*/ 	.word	0x00000003
        /*02ec*/ 	.word	0x000000d0
        /*02f0*/ 	.short	0x010a
        /*02f2*/ 	.byte	0xff
	.zero		1


	//   ....[30]....
        /*02f4*/ 	.word	0x00001970
        /*02f8*/ 	.word	0x00000003
        /*02fc*/ 	.word	0x000000c0
        /*0300*/ 	.short	0x0101
        /*0302*/ 	.byte	0xff
	.zero		1


	//   ....[31]....
        /*0304*/ 	.word	0x00001a40
        /*0308*/ 	.word	0x000000ff
        /*030c*/ 	.word	0x00000018
        /*0310*/ 	.short	0x010a
        /*0312*/ 	.byte	0x04
	.zero		1


	//   ....[32]....
        /*0314*/ 	.word	0x00001b50
        /*0318*/ 	.word	0x000000ff
        /*031c*/ 	.word	0x00000018
        /*0320*/ 	.short	0x010a
        /*0322*/ 	.byte	0x07
	.zero		1


	//   ....[33]....
        /*0324*/ 	.word	0x00001cb0
        /*0328*/ 	.word	0x000000ff
        /*032c*/ 	.word	0x00000018
        /*0330*/ 	.short	0x010a
        /*0332*/ 	.byte	0x04
	.zero		1


	//   ....[34]....
        /*0334*/ 	.word	0x00002040
        /*0338*/ 	.word	0x000000ff
        /*033c*/ 	.word	0x00000078
        /*0340*/ 	.short	0x0101
        /*0342*/ 	.byte	0x06
	.zero		1


	//   ....[35]....
        /*0344*/ 	.word	0x00002060
        /*0348*/ 	.word	0x000000ff
        /*034c*/ 	.word	0x00000018
        /*0350*/ 	.short	0x010a
        /*0352*/ 	.byte	0x04
	.zero		1


	//   ....[36]....
        /*0354*/ 	.word	0x000020e0
        /*0358*/ 	.word	0x000000ff
        /*035c*/ 	.word	0x00000018
        /*0360*/ 	.short	0x010a
        /*0362*/ 	.byte	0x0e
	.zero		1


	//   ....[37]....
        /*0364*/ 	.word	0x00002220
        /*0368*/ 	.word	0x000000ff
        /*036c*/ 	.word	0x00000018
        /*0370*/ 	.short	0x010a
        /*0372*/ 	.byte	0x04
	.zero		1


	//   ....[38]....
        /*0374*/ 	.word	0x000025e0
        /*0378*/ 	.word	0x00000003
        /*037c*/ 	.word	0x00000080
        /*0380*/ 	.short	0x010a
        /*0382*/ 	.byte	0xff
	.zero		1


	//   ....[39]....
        /*0384*/ 	.word	0x00002730
        /*0388*/ 	.word	0x00000000
        /*038c*/ 	.word	0x00000000
        /*0390*/ 	.short	0x0101
        /*0392*/ 	.byte	0xff
	.zero		1


	//   ....[40]....
        /*0394*/ 	.word	0x00002cf0
        /*0398*/ 	.word	0x000000ff
        /*039c*/ 	.word	0x00000000
        /*03a0*/ 	.short	0x010a
        /*03a2*/ 	.byte	0x04
	.zero		1


	//   ....[41]....
        /*03a4*/ 	.word	0x00002d80
        /*03a8*/ 	.word	0x000000ff
        /*03ac*/ 	.word	0x00000000
        /*03b0*/ 	.short	0x010a
        /*03b2*/ 	.byte	0x05
	.zero		1


	//   ....[42]....
        /*03b4*/ 	.word	0x00002e20
        /*03b8*/ 	.word	0x00000000
        /*03bc*/ 	.word	0x00000000
        /*03c0*/ 	.short	0x010a
        /*03c2*/ 	.byte	0xff
	.zero		1


	//   ....[43]....
        /*03c4*/ 	.word	0x00002f50
        /*03c8*/ 	.word	0x00000000
        /*03cc*/ 	.word	0x000000c0
        /*03d0*/ 	.short	0x010a
        /*03d2*/ 	.byte	0xff
	.zero		1


	//   ....[44]....
        /*03d4*/ 	.word	0x00002fc0
        /*03d8*/ 	.word	0x00000008
        /*03dc*/ 	.word	0x00000000
        /*03e0*/ 	.short	0x0101
        /*03e2*/ 	.byte	0xff
	.zero		1


	//   ....[45]....
        /*03e4*/ 	.word	0x00002fe0
        /*03e8*/ 	.word	0x000000ff
        /*03ec*/ 	.word	0x00000090
        /*03f0*/ 	.short	0x010a
        /*03f2*/ 	.byte	0x04
	.zero		1


	//   ....[46]....
        /*03f4*/ 	.word	0x00003100
        /*03f8*/ 	.word	0x00000000
        /*03fc*/ 	.word	0x00000080
        /*0400*/ 	.short	0x010a
        /*0402*/ 	.byte	0xff
	.zero		1


	//   ....[47]....
        /*0404*/ 	.word	0x00003200
        /*0408*/ 	.word	0x00000000
        /*040c*/ 	.word	0x00000000
        /*0410*/ 	.short	0x0101
        /*0412*/ 	.byte	0xff
	.zero		1


	//   ....[48]....
        /*0414*/ 	.word	0x00003290
        /*0418*/ 	.word	0x000000ff
        /*041c*/ 	.word	0x00000090
        /*0420*/ 	.short	0x0106
        /*0422*/ 	.byte	0x04
	.zero		1


	//   ....[49]....
        /*0424*/ 	.word	0x000032b0
        /*0428*/ 	.word	0x000000ff
        /*042c*/ 	.word	0x00000090
        /*0430*/ 	.short	0x010a
        /*0432*/ 	.byte	0x04
	.zero		1


	//   ....[50]....
        /*0434*/ 	.word	0x00003340
        /*0438*/ 	.word	0x000000ff
        /*043c*/ 	.word	0x00000090
        /*0440*/ 	.short	0x0106
        /*0442*/ 	.byte	0x07
	.zero		1


	//   ....[51]....
        /*0444*/ 	.word	0x00003380
        /*0448*/ 	.word	0x00000000
        /*044c*/ 	.word	0x00000090
        /*0450*/ 	.short	0x010a
        /*0452*/ 	.byte	0xff
	.zero		1


	//   ....[52]....
        /*0454*/ 	.word	0x000035e0
        /*0458*/ 	.word	0x000000ff
        /*045c*/ 	.word	0x00000008
        /*0460*/ 	.short	0x010a
        /*0462*/ 	.byte	0x05
	.zero		1


	//   ....[53]....
        /*0464*/ 	.word	0x00003600
        /*0468*/ 	.word	0x000000ff
        /*046c*/ 	.word	0x00000008
        /*0470*/ 	.short	0x010a
        /*0472*/ 	.byte	0x05
	.zero		1


	//   ....[54]....
        /*0474*/ 	.word	0x000037a0
        /*0478*/ 	.word	0x000000ff
        /*047c*/ 	.word	0x00000008
        /*0480*/ 	.short	0x010a
        /*0482*/ 	.byte	0x05
	.zero		1


	//   ....[55]....
        /*0484*/ 	.word	0x000037c0
        /*0488*/ 	.word	0x000000ff
        /*048c*/ 	.word	0x00000008
        /*0490*/ 	.short	0x010a
        /*0492*/ 	.byte	0x05
	.zero		1


	//   ....[56]....
        /*0494*/ 	.word	0x00003890
        /*0498*/ 	.word	0x000000ff
        /*049c*/ 	.word	0x00000000
        /*04a0*/ 	.short	0x0101
        /*04a2*/ 	.byte	0x04
	.zero		1


	//   ....[57]....
        /*04a4*/ 	.word	0x000041d0
        /*04a8*/ 	.word	0x00000003
        /*04ac*/ 	.word	0x00000080
        /*04b0*/ 	.short	0x010a
        /*04b2*/ 	.byte	0xff
	.zero		1


	//   ....[58]....
        /*04b4*/ 	.word	0x00004290
        /*04b8*/ 	.word	0x00000003
        /*04bc*/ 	.word	0x00000000
        /*04c0*/ 	.short	0x0101
        /*04c2*/ 	.byte	0xff
	.zero		1


	//   ....[59]....
        /*04c4*/ 	.word	0x00004370
        /*04c8*/ 	.word	0x000000ff
        /*04cc*/ 	.word	0x00000000
        /*04d0*/ 	.short	0x010a
        /*04d2*/ 	.byte	0x04
	.zero		1


	//   ....[60]....
        /*04d4*/ 	.word	0x00004380
        /*04d8*/ 	.word	0x000000ff
        /*04dc*/ 	.word	0x000000b0
        /*04e0*/ 	.short	0x010a
        /*04e2*/ 	.byte	0x06
	.zero		1


	//   ....[61]....
        /*04e4*/ 	.word	0x00004440
        /*04e8*/ 	.word	0x000000ff
        /*04ec*/ 	.word	0x00000000
        /*04f0*/ 	.short	0x010a
        /*04f2*/ 	.byte	0x07
	.zero		1


	//   ....[62]....
        /*04f4*/ 	.word	0x000045b0
        /*04f8*/ 	.word	0x000000ff
        /*04fc*/ 	.word	0x00000000
        /*0500*/ 	.short	0x010a
        /*0502*/ 	.byte	0x04
	.zero		1


	//   ....[63]....
        /*0504*/ 	.word	0x00004b90
        /*0508*/ 	.word	0x000000ff
        /*050c*/ 	.word	0x00000000
        /*0510*/ 	.short	0x010a
        /*0512*/ 	.byte	0x04
	.zero		1


	//   ....[64]....
        /*0514*/ 	.word	0x00004c40
        /*0518*/ 	.word	0x00000002
        /*051c*/ 	.word	0x00000000
        /*0520*/ 	.short	0x010a
        /*0522*/ 	.byte	0xff
	.zero		1


	//   ....[65]....
        /*0524*/ 	.word	0x00004c80
        /*0528*/ 	.word	0x00000002
        /*052c*/ 	.word	0x00000000
        /*0530*/ 	.short	0x010a
        /*0532*/ 	.byte	0xff
	.zero		1


	//   ....[66]....
        /*0534*/ 	.word	0x00004d00
        /*0538*/ 	.word	0x000000ff
        /*053c*/ 	.word	0x00000000
        /*0540*/ 	.short	0x0101
        /*0542*/ 	.byte	0x04
	.zero		1


	//   ....[67]....
        /*0544*/ 	.word	0x00004d40
        /*0548*/ 	.word	0x000000ff
        /*054c*/ 	.word	0x000000e0
        /*0550*/ 	.short	0x010a
        /*0552*/ 	.byte	0x31
	.zero		1


	//   ....[68]....
        /*0554*/ 	.word	0x00004da0
        /*0558*/ 	.word	0x000000ff
        /*055c*/ 	.word	0x00000000
        /*0560*/ 	.short	0x0101
        /*0562*/ 	.byte	0x04
	.zero		1


	//   ....[69]....
        /*0564*/ 	.word	0x00005280
        /*0568*/ 	.word	0x00000008
        /*056c*/ 	.word	0x00000080
        /*0570*/ 	.short	0x010a
        /*0572*/ 	.byte	0xff
	.zero		1


	//   ....[70]....
        /*0574*/ 	.word	0x000053f0
        /*0578*/ 	.word	0x00000000
        /*057c*/ 	.word	0x00000000
        /*0580*/ 	.short	0x0101
        /*0582*/ 	.byte	0xff
	.zero		1


	//   ....[71]....
        /*0584*/ 	.word	0x000058d0
        /*0588*/ 	.word	0x000000ff
        /*058c*/ 	.word	0x00000078
        /*0590*/ 	.short	0x010a
        /*0592*/ 	.byte	0x15
	.zero		1


	//   ....[72]....
        /*0594*/ 	.word	0x00005a60
        /*0598*/ 	.word	0x000000ff
        /*059c*/ 	.word	0x00000050
        /*05a0*/ 	.short	0x010a
        /*05a2*/ 	.byte	0x15
	.zero		1


	//   ....[73]....
        /*05a4*/ 	.word	0x00005bc0
        /*05a8*/ 	.word	0x000000ff
        /*05ac*/ 	.word	0x00000030
        /*05b0*/ 	.short	0x010b
        /*05b2*/ 	.byte	0x15
	.zero		1


	//   ....[74]....
        /*05b4*/ 	.word	0x00005be0
        /*05b8*/ 	.word	0x000000ff
        /*05bc*/ 	.word	0x00000000
        /*05c0*/ 	.short	0x0101
        /*05c2*/ 	.byte	0x04
	.zero		1


	//   ....[75]....
        /*05c4*/ 	.word	0x00005bf0
        /*05c8*/ 	.word	0x000000ff
        /*05cc*/ 	.word	0x00000058
        /*05d0*/ 	.short	0x010a
        /*05d2*/ 	.byte	0x15
	.zero		1


	//   ....[76]....
        /*05d4*/ 	.word	0x00005d40
        /*05d8*/ 	.word	0x000000ff
        /*05dc*/ 	.word	0x00000038
        /*05e0*/ 	.short	0x010b
        /*05e2*/ 	.byte	0x15
	.zero		1


	//   ....[77]....
        /*05e4*/ 	.word	0x00005d60
        /*05e8*/ 	.word	0x000000ff
        /*05ec*/ 	.word	0x00000000
        /*05f0*/ 	.short	0x0101
        /*05f2*/ 	.byte	0x04
	.zero		1


	//   ....[78]....
        /*05f4*/ 	.word	0x00005d70
        /*05f8*/ 	.word	0x000000ff
        /*05fc*/ 	.word	0x00000060
        /*0600*/ 	.short	0x010a
        /*0602*/ 	.byte	0x15
	.zero		1


	//   ....[79]....
        /*0604*/ 	.word	0x00005ed0
        /*0608*/ 	.word	0x000000ff
        /*060c*/ 	.word	0x00000040
        /*0610*/ 	.short	0x010b
        /*0612*/ 	.byte	0x15
	.zero		1


	//   ....[80]....
        /*0614*/ 	.word	0x00005ef0
        /*0618*/ 	.word	0x000000ff
        /*061c*/ 	.word	0x00000000
        /*0620*/ 	.short	0x0101
        /*0622*/ 	.byte	0x04
	.zero		1


	//   ....[81]....
        /*0624*/ 	.word	0x00005f00
        /*0628*/ 	.word	0x000000ff
        /*062c*/ 	.word	0x00000068
        /*0630*/ 	.short	0x010a
        /*0632*/ 	.byte	0x15
	.zero		1


	//   ....[82]....
        /*0634*/ 	.word	0x000060f0
        /*0638*/ 	.word	0x000000ff
        /*063c*/ 	.word	0x00000048
        /*0640*/ 	.short	0x010b
        /*0642*/ 	.byte	0x15
	.zero		1


	//   ....[83]....
        /*0644*/ 	.word	0x00006100
        /*0648*/ 	.word	0x000000ff
        /*064c*/ 	.word	0x00000000
        /*0650*/ 	.short	0x0101
        /*0652*/ 	.byte	0x2c
	.zero		1


	//   ....[84]....
        /*0654*/ 	.word	0x00006140
        /*0658*/ 	.word	0x000000ff
        /*065c*/ 	.word	0x00000050
        /*0660*/ 	.short	0x010a
        /*0662*/ 	.byte	0x15
	.zero		1


	//   ....[85]....
        /*0664*/ 	.word	0x00006160
        /*0668*/ 	.word	0x000000ff
        /*066c*/ 	.word	0x00000058
        /*0670*/ 	.short	0x010a
        /*0672*/ 	.byte	0x15
	.zero		1


	//   ....[86]....
        /*0674*/ 	.word	0x00006180
        /*0678*/ 	.word	0x000000ff
        /*067c*/ 	.word	0x00000060
        /*0680*/ 	.short	0x010a
        /*0682*/ 	.byte	0x15
	.zero		1


	//   ....[87]....
        /*0684*/ 	.word	0x000061c0
        /*0688*/ 	.word	0x00000000
        /*068c*/ 	.word	0x00000068
        /*0690*/ 	.short	0x010a
        /*0692*/ 	.byte	0xff
	.zero		1


	//   ....[88]....
        /*0694*/ 	.word	0x000064d0
        /*0698*/ 	.word	0x00000003
        /*069c*/ 	.word	0x00000080
        /*06a0*/ 	.short	0x010a
        /*06a2*/ 	.byte	0xff
	.zero		1


	//   ....[89]....
        /*06a4*/ 	.word	0x00006650
        /*06a8*/ 	.word	0x00000000
        /*06ac*/ 	.word	0x00000000
        /*06b0*/ 	.short	0x0101
        /*06b2*/ 	.byte	0xff
	.zero		1


	//   ....[90]....
        /*06b4*/ 	.word	0x000071b0
        /*06b8*/ 	.word	0x000000ff
        /*06bc*/ 	.word	0x00000030
        /*06c0*/ 	.short	0x010a
        /*06c2*/ 	.byte	0x2b
	.zero		1


	//   ....[91]....
        /*06c4*/ 	.word	0x000071f0
        /*06c8*/ 	.word	0x00000063
        /*06cc*/ 	.word	0x000000a0
        /*06d0*/ 	.short	0x010a
        /*06d2*/ 	.byte	0xff
	.zero		1


	//   ....[92]....
        /*06d4*/ 	.word	0x000072e0
        /*06d8*/ 	.word	0x000000ff
        /*06dc*/ 	.word	0x00000030
        /*06e0*/ 	.short	0x010a
        /*06e2*/ 	.byte	0x2b
	.zero		1


	//   ....[93]....
        /*06e4*/ 	.word	0x000073d0
        /*06e8*/ 	.word	0x00000063
        /*06ec*/ 	.word	0x000000a0
        /*06f0*/ 	.short	0x010a
        /*06f2*/ 	.byte	0xff
	.zero		1


	//   ....[94]....
        /*06f4*/ 	.word	0x00007ea0
        /*06f8*/ 	.word	0x00000000
        /*06fc*/ 	.word	0x00000000
        /*0700*/ 	.short	0x0101
        /*0702*/ 	.byte	0xff
	.zero		1


	//   ....[95]....
        /*0704*/ 	.word	0x00007eb0
        /*0708*/ 	.word	0x00000003
        /*070c*/ 	.word	0x00000030
        /*0710*/ 	.short	0x010a
        /*0712*/ 	.byte	0xff
	.zero		1


	//   ....[96]....
        /*0714*/ 	.word	0x00007f90
        /*0718*/ 	.word	0x00000003
        /*071c*/ 	.word	0x00000030
        /*0720*/ 	.short	0x010a
        /*0722*/ 	.byte	0xff
	.zero		1


	//   ....[97]....
        /*0724*/ 	.word	0x00008b00
        /*0728*/ 	.word	0x0000003d
        /*072c*/ 	.word	0x00000000
        /*0730*/ 	.short	0x0101
        /*0732*/ 	.byte	0xff
	.zero		1


	//   ....[98]....
        /*0734*/ 	.word	0x00008b20
        /*0738*/ 	.word	0x0000003e
        /*073c*/ 	.word	0x00000030
        /*0740*/ 	.short	0x010a
        /*0742*/ 	.byte	0xff
	.zero		1


	//   ....[99]....
        /*0744*/ 	.word	0x00008bf0
        /*0748*/ 	.word	0x0000003e
        /*074c*/ 	.word	0x00000030
        /*0750*/ 	.short	0x010a
        /*0752*/ 	.byte	0xff
	.zero		1


	//   ....[100]....
        /*0754*/ 	.word	0x00009760
        /*0758*/ 	.word	0x0000003d
        /*075c*/ 	.word	0x00000000
        /*0760*/ 	.short	0x0101
        /*0762*/ 	.byte	0xff
	.zero		1


	//   ....[101]....
        /*0764*/ 	.word	0x00009780
        /*0768*/ 	.word	0x0000003e
        /*076c*/ 	.word	0x00000030
        /*0770*/ 	.short	0x010a
        /*0772*/ 	.byte	0xff
	.zero		1


	//   ....[102]....
        /*0774*/ 	.word	0x00009850
        /*0778*/ 	.word	0x0000003e
        /*077c*/ 	.word	0x00000030
        /*0780*/ 	.short	0x010a
        /*0782*/ 	.byte	0xff
	.zero		1


	//   ....[103]....
        /*0784*/ 	.word	0x00009c40
        /*0788*/ 	.word	0x00000063
        /*078c*/ 	.word	0x00000000
        /*0790*/ 	.short	0x0101
        /*0792*/ 	.byte	0xff
	.zero		1


	//   ....[104]....
        /*0794*/ 	.word	0x0000a410
        /*0798*/ 	.word	0x00000002
        /*079c*/ 	.word	0x00000000
        /*07a0*/ 	.short	0x0101
        /*07a2*/ 	.byte	0xff
	.zero		1


	//   ....[105]....
        /*07a4*/ 	.word	0x0000a6a0
        /*07a8*/ 	.word	0x000000ff
        /*07ac*/ 	.word	0x00000000
        /*07b0*/ 	.short	0x0101
        /*07b2*/ 	.byte	0x04
	.zero		1


	//   ....[106]....
        /*07b4*/ 	.word	0x0000a6c0
        /*07b8*/ 	.word	0x00000003
        /*07bc*/ 	.word	0x000000d0
        /*07c0*/ 	.short	0x010a
        /*07c2*/ 	.byte	0xff
	.zero		1


	//   ....[107]....
        /*07c4*/ 	.word	0x0000a720
        /*07c8*/ 	.word	0x00000000
        /*07cc*/ 	.word	0x00000018
        /*07d0*/ 	.short	0x010a
        /*07d2*/ 	.byte	0xff
	.zero		1


	//   ....[108]....
        /*07d4*/ 	.word	0x0000a780
        /*07d8*/ 	.word	0x00000000
        /*07dc*/ 	.word	0x00000018
        /*07e0*/ 	.short	0x010a
        /*07e2*/ 	.byte	0xff
	.zero		1


	//   ....[109]....
        /*07e4*/ 	.word	0x0000a7d0
        /*07e8*/ 	.word	0x00000003
        /*07ec*/ 	.word	0x00000080
        /*07f0*/ 	.short	0x010a
        /*07f2*/ 	.byte	0xff
	.zero		1


	//   ....[110]....
        /*07f4*/ 	.word	0x0000a830
        /*07f8*/ 	.word	0x00000000
        /*07fc*/ 	.word	0x00000000
        /*0800*/ 	.short	0x010a
        /*0802*/ 	.byte	0xff
	.zero		1


	//   ....[111]....
        /*0804*/ 	.word	0x0000a890
        /*0808*/ 	.word	0x00000000
        /*080c*/ 	.word	0x00000000
        /*0810*/ 	.short	0x010a
        /*0812*/ 	.byte	0xff
	.zero		1


	//   ....[112]....
        /*0814*/ 	.word	0x0000a8e0
        /*0818*/ 	.word	0x00000000
        /*081c*/ 	.word	0x000000c0
        /*0820*/ 	.short	0x010a
        /*0822*/ 	.byte	0xff
	.zero		1


	//   ....[113]....
        /*0824*/ 	.word	0x0000a940
        /*0828*/ 	.word	0x00000000
        /*082c*/ 	.word	0x00000090
        /*0830*/ 	.short	0x010a
        /*0832*/ 	.byte	0xff
	.zero		1


	//   ....[114]....
        /*0834*/ 	.word	0x0000a990
        /*0838*/ 	.word	0x00000000
        /*083c*/ 	.word	0x00000080
        /*0840*/ 	.short	0x010a
        /*0842*/ 	.byte	0xff
	.zero		1


	//   ....[115]....
        /*0844*/ 	.word	0x0000a9f0
        /*0848*/ 	.word	0x00000000
        /*084c*/ 	.word	0x00000090
        /*0850*/ 	.short	0x010a
        /*0852*/ 	.byte	0xff
	.zero		1


	//   ....[116]....
        /*0854*/ 	.word	0x0000aa50
        /*0858*/ 	.word	0x00000007
        /*085c*/ 	.word	0x00000008
        /*0860*/ 	.short	0x010a
        /*0862*/ 	.byte	0xff
	.zero		1


	//   ....[117]....
        /*0864*/ 	.word	0x0000ab40
        /*0868*/ 	.word	0x00000005
        /*086c*/ 	.word	0x00000008
        /*0870*/ 	.short	0x010a
        /*0872*/ 	.byte	0xff
	.zero		1


	//   ....[118]....
        /*0874*/ 	.word	0x0000ab90
        /*0878*/ 	.word	0x00000003
        /*087c*/ 	.word	0x00000080
        /*0880*/ 	.short	0x010a
        /*0882*/ 	.byte	0xff
	.zero		1


	//   ....[119]....
        /*0884*/ 	.word	0x0000ac00
        /*0888*/ 	.word	0x00000003
        /*088c*/ 	.word	0x000000b0
        /*0890*/ 	.short	0x010a
        /*0892*/ 	.byte	0xff
	.zero		1


	//   ....[120]....
        /*0894*/ 	.word	0x0000ac60
        /*0898*/ 	.word	0x00000003
        /*089c*/ 	.word	0x00000000
        /*08a0*/ 	.short	0x010a
        /*08a2*/ 	.byte	0xff
	.zero		1


	//   ....[121]....
        /*08a4*/ 	.word	0x0000acc0
        /*08a8*/ 	.word	0x00000002
        /*08ac*/ 	.word	0x00000000
        /*08b0*/ 	.short	0x010a
        /*08b2*/ 	.byte	0xff
	.zero		1


	//   ....[122]....
        /*08b4*/ 	.word	0x0000ad20
        /*08b8*/ 	.word	0x00000002
        /*08bc*/ 	.word	0x000000e0
        /*08c0*/ 	.short	0x010a
        /*08c2*/ 	.byte	0xff
	.zero		1


	//   ....[123]....
        /*08c4*/ 	.word	0x0000ad70
        /*08c8*/ 	.word	0x00000008
        /*08cc*/ 	.word	0x00000080
        /*08d0*/ 	.short	0x010a
        /*08d2*/ 	.byte	0xff
	.zero		1


	//   ....[124]....
        /*08d4*/ 	.word	0x0000add0
        /*08d8*/ 	.word	0x00000000
        /*08dc*/ 	.word	0x00000078
        /*08e0*/ 	.short	0x010a
        /*08e2*/ 	.byte	0xff
	.zero		1


	//   ....[125]....
        /*08e4*/ 	.word	0x0000ae30
        /*08e8*/ 	.word	0x00000005
        /*08ec*/ 	.word	0x00000050
        /*08f0*/ 	.short	0x010a
        /*08f2*/ 	.byte	0xff
	.zero		1


	//   ....[126]....
        /*08f4*/ 	.word	0x0000ae90
        /*08f8*/ 	.word	0x00000005
        /*08fc*/ 	.word	0x00000058
        /*0900*/ 	.short	0x010a
        /*0902*/ 	.byte	0xff
	.zero		1


	//   ....[127]....
        /*0904*/ 	.word	0x0000aef0
        /*0908*/ 	.word	0x00000005
        /*090c*/ 	.word	0x00000060
        /*0910*/ 	.short	0x010a
        /*0912*/ 	.byte	0xff
	.zero		1


	//   ....[128]....
        /*0914*/ 	.word	0x0000af50
        /*0918*/ 	.word	0x00000005
        /*091c*/ 	.word	0x00000068
        /*0920*/ 	.short	0x010a
        /*0922*/ 	.byte	0xff
	.zero		1


	//   ....[129]....
        /*0924*/ 	.word	0x0000afb0
        /*0928*/ 	.word	0x00000000
        /*092c*/ 	.word	0x00000050
        /*0930*/ 	.short	0x010a
        /*0932*/ 	.byte	0xff
	.zero		1


	//   ....[130]....
        /*0934*/ 	.word	0x0000b010
        /*0938*/ 	.word	0x00000000
        /*093c*/ 	.word	0x00000058
        /*0940*/ 	.short	0x010a
        /*0942*/ 	.byte	0xff
	.zero		1


	//   ....[131]....
        /*0944*/ 	.word	0x0000b070
        /*0948*/ 	.word	0x00000000
        /*094c*/ 	.word	0x00000060
        /*0950*/ 	.short	0x010a
        /*0952*/ 	.byte	0xff
	.zero		1


	//   ....[132]....
        /*0954*/ 	.word	0x0000b0c0
        /*0958*/ 	.word	0x00000003
        /*095c*/ 	.word	0x00000080
        /*0960*/ 	.short	0x010a
        /*0962*/ 	.byte	0xff
	.zero		1


	//   ....[133]....
        /*0964*/ 	.word	0x0000b120
        /*0968*/ 	.word	0x00000002
        /*096c*/ 	.word	0x00000030
        /*0970*/ 	.short	0x010a
        /*0972*/ 	.byte	0xff
	.zero		1


	//   ....[134]....
        /*0974*/ 	.word	0x0000b170
        /*0978*/ 	.word	0x00000063
        /*097c*/ 	.word	0x000000a0
        /*0980*/ 	.short	0x010a
        /*0982*/ 	.byte	0xff
	.zero		1


	//   ....[135]....
        /*0984*/ 	.word	0x0000b1c0
        /*0988*/ 	.word	0x00000003
        /*098c*/ 	.word	0x00000030
        /*0990*/ 	.short	0x010a
        /*0992*/ 	.byte	0xff
	.zero		1


	//   ....[136]....
        /*0994*/ 	.word	0x0000b210
        /*0998*/ 	.word	0x0000003e
        /*099c*/ 	.word	0x00000030
        /*09a0*/ 	.short	0x010a
        /*09a2*/ 	.byte	0xff
	.zero		1


	//   ....[137]....
        /*09a4*/ 	.word	0x0000b260
        /*09a8*/ 	.word	0x0000003e
        /*09ac*/ 	.word	0x00000030
        /*09b0*/ 	.short	0x010a
        /*09b2*/ 	.byte	0xff
	.zero		1


	//----- nvinfo : EIATTR_NUM_MBARRIERS
	.align		4
.L_47:
        /*09b4*/ 	.byte	0x03, 0x38
        /*09b6*/ 	.short	0x001d


	//----- nvinfo : EIATTR_EXIT_INSTR_OFFSETS
	.align		4
        /*09b8*/ 	.byte	0x04, 0x1c
        /*09ba*/ 	.short	(.L_49 - .L_48)


	//   ....[0]....
.L_48:
        /*09bc*/ 	.word	0x00002e50


	//   ....[1]....
        /*09c0*/ 	.word	0x00003350


	//   ....[2]....
        /*09c4*/ 	.word	0x000033b0


	//   ....[3]....
        /*09c8*/ 	.word	0x00004fd0


	//   ....[4]....
        /*09cc*/ 	.word	0x000061f0


	//   ....[5]....
        /*09d0*/ 	.word	0x00006230


	//   ....[6]....
        /*09d4*/ 	.word	0x0000a590


	//   ....[7]....
        /*09d8*/ 	.word	0x0000a610


	//   ....[8]....
        /*09dc*/ 	.word	0x0000a640


	//   ....[9]....
        /*09e0*/ 	.word	0x0000a6b0


	//----- nvinfo : EIATTR_MAX_THREADS
	.align		4
.L_49:
        /*09e4*/ 	.byte	0x04, 0x05
        /*09e6*/ 	.short	(.L_51 - .L_50)
.L_50:
        /*09e8*/ 	.word	0x00000100
        /*09ec*/ 	.word	0x00000001
        /*09f0*/ 	.word	0x00000001


	//----- nvinfo : EIATTR_CRS_STACK_SIZE
	.align		4
.L_51:
        /*09f4*/ 	.byte	0x04, 0x1e
        /*09f6*/ 	.short	(.L_53 - .L_52)
.L_52:
        /*09f8*/ 	.word	0x00000000


	//----- nvinfo : EIATTR_CBANK_PARAM_SIZE
	.align		4
.L_53:
        /*09fc*/ 	.byte	0x03, 0x19
        /*09fe*/ 	.short	0x0c00


	//----- nvinfo : EIATTR_PARAM_CBANK
	.align		4
        /*0a00*/ 	.byte	0x04, 0x0a
        /*0a02*/ 	.short	(.L_55 - .L_54)
	.align		4
.L_54:
        /*0a04*/ 	.word	index@(.nv.constant0._ZN7cutlass13device_kernelINS_4gemm6kernel13GemmUniversalIN4cute5tupleIJiiiiEEENS1_10collective13CollectiveMmaINS1_46MainloopSm100TmaUmmaWarpSpecializedBlockScaledILi3ELi2ELi2ENS5_IJNS4_1CILi2EEENSA_ILi1EEESC_EEEEENS5_IJNSA_ILi256EEENSA_ILi128EEESF_EEENS5_IJNS_12float_e5m2_tENS_13float_ue8m0_tEEEENS5_IJNS5_IJlSC_lEEENS4_6LayoutINS5_IJNS5_IJNS5_IJNSA_ILi32EEENSA_ILi4EEEEEEiEEESQ_NS5_IJSC_iEEEEEENS5_IJNS5_IJNS5_IJNSA_ILi16EEESO_EEEiEEENS5_IJNS5_IJNSA_ILi0EEESC_EEENSA_ILi512EEEEEENS5_IJSW_iEEEEEEEEEEESK_S13_NS4_8TiledMMAINS4_8MMA_AtomIJNS4_27SM100_MMA_MXF8F6F4_2x1SM_SSISI_SI_fSJ_Li256ELi128ELNS4_4UMMA5MajorE0ELS18_0ELNS17_7ScaleInE0ELS19_0EEEEEENSM_INS5_IJSC_SC_SC_EEENS5_IJSW_SW_SW_EEEEENS5_IJNS4_10UnderscoreES1F_S1F_EEEEENS5_IJNS4_18SM100_TMA_2SM_LOADES1I_EEENS5_IJNS4_14ComposedLayoutINS4_7SwizzleILi3ELi4ELi3EEENS4_18smem_ptr_flag_bitsILi8EEENSM_INS5_IJNSA_ILi8EEESG_EEENS5_IJSG_SC_EEEEEEENSM_INS5_IJNS5_IJNS5_IJSP_SC_EEENS5_IJSN_SC_EEEEEESC_NS5_IJSO_SB_EEEEEENS5_IJNS5_IJNS5_IJSU_SY_EEESX_EEESW_NS5_IJSC_SY_EEEEEEEEEEEvNS4_8identityENS5_IJS1I_NS4_28SM100_TMA_2SM_LOAD_MULTICASTEEEES24_vS25_EENS_8epilogue10collective18CollectiveEpilogueINS29_23Sm100TmaWarpSpecializedILi4ELi2ELi32ELb1ELb0EEEJNS5_IJSG_SG_SF_EEENS5_IJNSM_ISG_SC_EENSM_ISN_SC_EEEEENS_10bfloat16_tESL_S2I_SL_NS29_6fusion15FusionCallbacksIS2D_NS2J_17LinearCombinationIS2I_fS2I_fLNS_15FloatRoundStyleE2EEES2E_S2H_JEEENS4_5SM1004TMEM4LOAD26SM100_TMEM_LOAD_32dp32b32xENS4_13SM90_TMA_LOADENS1K_INS1L_ILi2ELi4ELi3EEENS1N_ILi16EEENSM_INS5_IJS1P_SN_EEES1V_EEEENS4_39AutoVectorizingCopyWithAssumedAlignmentILi128EEENS4_14SM90_TMA_STOREES2Y_S30_S30_EEEvvEEEEvNT_6ParamsE)
        /*0a08*/ 	.short	0x0380
        /*0a0a*/ 	.short	0x0c00


	//----- nvinfo : EIATTR_SW_WAR
	.align		4
.L_55:
        /*0a0c*/ 	.byte	0x04, 0x36
        /*0a0e*/ 	.short	(.L_57 - .L_56)
.L_56:
        /*0a10*/ 	.word	0x00000008
.L_57:


//--------------------- .nv.callgraph             --------------------------
	.section	.nv.callgraph,"",@"SHT_CUDA_CALLGRAPH"
	.align	4
	.sectionentsize	8
	.align		4
        /*0000*/ 	.word	0x00000000
	.align		4
        /*0004*/ 	.word	0xffffffff
	.align		4
        /*0008*/ 	.word	index@(_ZN7cutlass13device_kernelINS_4gemm6kernel13GemmUniversalIN4cute5tupleIJiiiiEEENS1_10collective13CollectiveMmaINS1_46MainloopSm100TmaUmmaWarpSpecializedBlockScaledILi3ELi2ELi2ENS5_IJNS4_1CILi2EEENSA_ILi1EEESC_EEEEENS5_IJNSA_ILi256EEENSA_ILi128EEESF_EEENS5_IJNS_12float_e5m2_tENS_13float_ue8m0_tEEEENS5_IJNS5_IJlSC_lEEENS4_6LayoutINS5_IJNS5_IJNS5_IJNSA_ILi32EEENSA_ILi4EEEEEEiEEESQ_NS5_IJSC_iEEEEEENS5_IJNS5_IJNS5_IJNSA_ILi16EEESO_EEEiEEENS5_IJNS5_IJNSA_ILi0EEESC_EEENSA_ILi512EEEEEENS5_IJSW_iEEEEEEEEEEESK_S13_NS4_8TiledMMAINS4_8MMA_AtomIJNS4_27SM100_MMA_MXF8F6F4_2x1SM_SSISI_SI_fSJ_Li256ELi128ELNS4_4UMMA5MajorE0ELS18_0ELNS17_7ScaleInE0ELS19_0EEEEEENSM_INS5_IJSC_SC_SC_EEENS5_IJSW_SW_SW_EEEEENS5_IJNS4_10UnderscoreES1F_S1F_EEEEENS5_IJNS4_18SM100_TMA_2SM_LOADES1I_EEENS5_IJNS4_14ComposedLayoutINS4_7SwizzleILi3ELi4ELi3EEENS4_18smem_ptr_flag_bitsILi8EEENSM_INS5_IJNSA_ILi8EEESG_EEENS5_IJSG_SC_EEEEEEENSM_INS5_IJNS5_IJNS5_IJSP_SC_EEENS5_IJSN_SC_EEEEEESC_NS5_IJSO_SB_EEEEEENS5_IJNS5_IJNS5_IJSU_SY_EEESX_EEESW_NS5_IJSC_SY_EEEEEEEEEEEvNS4_8identityENS5_IJS1I_NS4_28SM100_TMA_2SM_LOAD_MULTICASTEEEES24_vS25_EENS_8epilogue10collective18CollectiveEpilogueINS29_23Sm100TmaWarpSpecializedILi4ELi2ELi32ELb1ELb0EEEJNS5_IJSG_SG_SF_EEENS5_IJNSM_ISG_SC_EENSM_ISN_SC_EEEEENS_10bfloat16_tESL_S2I_SL_NS29_6fusion15FusionCallbacksIS2D_NS2J_17LinearCombinationIS2I_fS2I_fLNS_15FloatRoundStyleE2EEES2E_S2H_JEEENS4_5SM1004TMEM4LOAD26SM100_TMEM_LOAD_32dp32b32xENS4_13SM90_TMA_LOADENS1K_INS1L_ILi2ELi4ELi3EEENS1N_ILi16EEENSM_INS5_IJS1P_SN_EEES1V_EEEENS4_39AutoVectorizingCopyWithAssumedAlignmentILi128EEENS4_14SM90_TMA_STOREES2Y_S30_S30_EEEvvEEEEvNT_6ParamsE)
	.align		4
        /*000c*/ 	.word	index@(__assertfail)
	.align		4
        /*0010*/ 	.word	0x00000000
	.align		4
        /*0014*/ 	.word	0xfffffffe
	.align		4
        /*0018*/ 	.word	0x00000000
	.align		4
        /*001c*/ 	.word	0xfffffffd
	.align		4
        /*0020*/ 	.word	0x00000000
	.align		4
        /*0024*/ 	.word	0xfffffffc


//--------------------- .nv.constant4             --------------------------
	.section	.nv.constant4,"a",@progbits
	.align	8
	.align		8
.nv.constant4:
        /*0000*/ 	.dword	__assertfail
	.align		8
        /*0008*/ 	.dword	__unnamed_1
	.align		8
        /*0010*/ 	.dword	__unnamed_2
	.align		8
        /*0018*/ 	.dword	_ZN40_INTERNAL_cfc02aeb_4_k_cu_65413032_174344cuda3std3__45__cpo5beginE
	.align		8
        /*0020*/ 	.dword	_ZN40_INTERNAL_cfc02aeb_4_k_cu_65413032_174344cuda3std3__45__cpo3endE
	.align		8
        /*0028*/ 	.dword	_ZN40_INTERNAL_cfc02aeb_4_k_cu_65413032_174344cuda3std3__45__cpo6cbeginE
	.align		8
        /*0030*/ 	.dword	_ZN40_INTERNAL_cfc02aeb_4_k_cu_65413032_174344cuda3std3__45__cpo4cendE
	.align		8
        /*0038*/ 	.dword	_ZN40_INTERNAL_cfc02aeb_4_k_cu_65413032_174344cuda3std3__442_GLOBAL__N__cfc02aeb_4_k_cu_65413032_174346ignoreE
	.align		8
        /*0040*/ 	.dword	_ZN40_INTERNAL_cfc02aeb_4_k_cu_65413032_174344cuda3std3__419piecewise_constructE
	.align		8
        /*0048*/ 	.dword	_ZN40_INTERNAL_cfc02aeb_4_k_cu_65413032_174344cuda3std3__48in_placeE
	.align		8
        /*0050*/ 	.dword	_ZN40_INTERNAL_cfc02aeb_4_k_cu_65413032_174344cuda3std6ranges3__45__cpo4swapE
	.align		8
        /*0058*/ 	.dword	_ZN40_INTERNAL_cfc02aeb_4_k_cu_65413032_174344cuda3std6ranges3__45__cpo9iter_moveE
	.align		8
        /*0060*/ 	.dword	_ZN40_INTERNAL_cfc02aeb_4_k_cu_65413032_174344cute7productE
	.align		8
        /*0068*/ 	.dword	_ZN40_INTERNAL_cfc02aeb_4_k_cu_65413032_174344cute1_E
	.align		8
        /*0070*/ 	.dword	$str$25
	.align		8
        /*0078*/ 	.dword	$str$26
	.align		8
        /*0080*/ 	.dword	$str$27
	.align		8
        /*0088*/ 	.dword	$str$28


//--------------------- .text._ZN7cutlass13device_kernelINS_4gemm6kernel13GemmUniversalIN4cute5tupleIJiiiiEEENS1_10collective13CollectiveMmaINS1_46MainloopSm100TmaUmmaWarpSpecializedBlockScaledILi3ELi2ELi2ENS5_IJNS4_1CILi2EEENSA_ILi1EEESC_EEEEENS5_IJNSA_ILi256EEENSA_ILi128EEESF_EEENS5_IJNS_12float_e5m2_tENS_13float_ue8m0_tEEEENS5_IJNS5_IJlSC_lEEENS4_6LayoutINS5_IJNS5_IJNS5_IJNSA_ILi32EEENSA_ILi4EEEEEEiEEESQ_NS5_IJSC_iEEEEEENS5_IJNS5_IJNS5_IJNSA_ILi16EEESO_EEEiEEENS5_IJNS5_IJNSA_ILi0EEESC_EEENSA_ILi512EEEEEENS5_IJSW_iEEEEEEEEEEESK_S13_NS4_8TiledMMAINS4_8MMA_AtomIJNS4_27SM100_MMA_MXF8F6F4_2x1SM_SSISI_SI_fSJ_Li256ELi128ELNS4_4UMMA5MajorE0ELS18_0ELNS17_7ScaleInE0ELS19_0EEEEEENSM_INS5_IJSC_SC_SC_EEENS5_IJSW_SW_SW_EEEEENS5_IJNS4_10UnderscoreES1F_S1F_EEEEENS5_IJNS4_18SM100_TMA_2SM_LOADES1I_EEENS5_IJNS4_14ComposedLayoutINS4_7SwizzleILi3ELi4ELi3EEENS4_18smem_ptr_flag_bitsILi8EEENSM_INS5_IJNSA_ILi8EEESG_EEENS5_IJSG_SC_EEEEEEENSM_INS5_IJNS5_IJNS5_IJSP_SC_EEENS5_IJSN_SC_EEEEEESC_NS5_IJSO_SB_EEEEEENS5_IJNS5_IJNS5_IJSU_SY_EEESX_EEESW_NS5_IJSC_SY_EEEEEEEEEEEvNS4_8identityENS5_IJS1I_NS4_28SM100_TMA_2SM_LOAD_MULTICASTEEEES24_vS25_EENS_8epilogue10collective18CollectiveEpilogueINS29_23Sm100TmaWarpSpecializedILi4ELi2ELi32ELb1ELb0EEEJNS5_IJSG_SG_SF_EEENS5_IJNSM_ISG_SC_EENSM_ISN_SC_EEEEENS_10bfloat16_tESL_S2I_SL_NS29_6fusion15FusionCallbacksIS2D_NS2J_17LinearCombinationIS2I_fS2I_fLNS_15FloatRoundStyleE2EEES2E_S2H_JEEENS4_5SM1004TMEM4LOAD26SM100_TMEM_LOAD_32dp32b32xENS4_13SM90_TMA_LOADENS1K_INS1L_ILi2ELi4ELi3EEENS1N_ILi16EEENSM_INS5_IJS1P_SN_EEES1V_EEEENS4_39AutoVectorizingCopyWithAssumedAlignmentILi128EEENS4_14SM90_TMA_STOREES2Y_S30_S30_EEEvvEEEEvNT_6ParamsE --------------------------
	.section	.text._ZN7cutlass13device_kernelINS_4gemm6kernel13GemmUniversalIN4cute5tupleIJiiiiEEENS1_10collective13CollectiveMmaINS1_46MainloopSm100TmaUmmaWarpSpecializedBlockScaledILi3ELi2ELi2ENS5_IJNS4_1CILi2EEENSA_ILi1EEESC_EEEEENS5_IJNSA_ILi256EEENSA_ILi128EEESF_EEENS5_IJNS_12float_e5m2_tENS_13float_ue8m0_tEEEENS5_IJNS5_IJlSC_lEEENS4_6LayoutINS5_IJNS5_IJNS5_IJNSA_ILi32EEENSA_ILi4EEEEEEiEEESQ_NS5_IJSC_iEEEEEENS5_IJNS5_IJNS5_IJNSA_ILi16EEESO_EEEiEEENS5_IJNS5_IJNSA_ILi0EEESC_EEENSA_ILi512EEEEEENS5_IJSW_iEEEEEEEEEEESK_S13_NS4_8TiledMMAINS4_8MMA_AtomIJNS4_27SM100_MMA_MXF8F6F4_2x1SM_SSISI_SI_fSJ_Li256ELi128ELNS4_4UMMA5MajorE0ELS18_0ELNS17_7ScaleInE0ELS19_0EEEEEENSM_INS5_IJSC_SC_SC_EEENS5_IJSW_SW_SW_EEEEENS5_IJNS4_10UnderscoreES1F_S1F_EEEEENS5_IJNS4_18SM100_TMA_2SM_LOADES1I_EEENS5_IJNS4_14ComposedLayoutINS4_7SwizzleILi3ELi4ELi3EEENS4_18smem_ptr_flag_bitsILi8EEENSM_INS5_IJNSA_ILi8EEESG_EEENS5_IJSG_SC_EEEEEEENSM_INS5_IJNS5_IJNS5_IJSP_SC_EEENS5_IJSN_SC_EEEEEESC_NS5_IJSO_SB_EEEEEENS5_IJNS5_IJNS5_IJSU_SY_EEESX_EEESW_NS5_IJSC_SY_EEEEEEEEEEEvNS4_8identityENS5_IJS1I_NS4_28SM100_TMA_2SM_LOAD_MULTICASTEEEES24_vS25_EENS_8epilogue10collective18CollectiveEpilogueINS29_23Sm100TmaWarpSpecializedILi4ELi2ELi32ELb1ELb0EEEJNS5_IJSG_SG_SF_EEENS5_IJNSM_ISG_SC_EENSM_ISN_SC_EEEEENS_10bfloat16_tESL_S2I_SL_NS29_6fusion15FusionCallbacksIS2D_NS2J_17LinearCombinationIS2I_fS2I_fLNS_15FloatRoundStyleE2EEES2E_S2H_JEEENS4_5SM1004TMEM4LOAD26SM100_TMEM_LOAD_32dp32b32xENS4_13SM90_TMA_LOADENS1K_INS1L_ILi2ELi4ELi3EEENS1N_ILi16EEENSM_INS5_IJS1P_SN_EEES1V_EEEENS4_39AutoVectorizingCopyWithAssumedAlignmentILi128EEENS4_14SM90_TMA_STOREES2Y_S30_S30_EEEvvEEEEvNT_6ParamsE,"ax",@progbits
	.align	128
.text._ZN7cutlass13device_kernelINS_4gemm6kernel13GemmUniversalIN4cute5tupleIJiiiiEEENS1_10collective13CollectiveMmaINS1_46MainloopSm100TmaUmmaWarpSpecializedBlockScaledILi3ELi2ELi2ENS5_IJNS4_1CILi2EEENSA_ILi1EEESC_EEEEENS5_IJNSA_ILi256EEENSA_ILi128EEESF_EEENS5_IJNS_12float_e5m2_tENS_13float_ue8m0_tEEEENS5_IJNS5_IJlSC_lEEENS4_6LayoutINS5_IJNS5_IJNS5_IJNSA_ILi32EEENSA_ILi4EEEEEEiEEESQ_NS5_IJSC_iEEEEEENS5_IJNS5_IJNS5_IJNSA_ILi16EEESO_EEEiEEENS5_IJNS5_IJNSA_ILi0EEESC_EEENSA_ILi512EEEEEENS5_IJSW_iEEEEEEEEEEESK_S13_NS4_8TiledMMAINS4_8MMA_AtomIJNS4_27SM100_MMA_MXF8F6F4_2x1SM_SSISI_SI_fSJ_Li256ELi128ELNS4_4UMMA5MajorE0ELS18_0ELNS17_7ScaleInE0ELS19_0EEEEEENSM_INS5_IJSC_SC_SC_EEENS5_IJSW_SW_SW_EEEEENS5_IJNS4_10UnderscoreES1F_S1F_EEEEENS5_IJNS4_18SM100_TMA_2SM_LOADES1I_EEENS5_IJNS4_14ComposedLayoutINS4_7SwizzleILi3ELi4ELi3EEENS4_18smem_ptr_flag_bitsILi8EEENSM_INS5_IJNSA_ILi8EEESG_EEENS5_IJSG_SC_EEEEEEENSM_INS5_IJNS5_IJNS5_IJSP_SC_EEENS5_IJSN_SC_EEEEEESC_NS5_IJSO_SB_EEEEEENS5_IJNS5_IJNS5_IJSU_SY_EEESX_EEESW_NS5_IJSC_SY_EEEEEEEEEEEvNS4_8identityENS5_IJS1I_NS4_28SM100_TMA_2SM_LOAD_MULTICASTEEEES24_vS25_EENS_8epilogue10collective18CollectiveEpilogueINS29_23Sm100TmaWarpSpecializedILi4ELi2ELi32ELb1ELb0EEEJNS5_IJSG_SG_SF_EEENS5_IJNSM_ISG_SC_EENSM_ISN_SC_EEEEENS_10bfloat16_tESL_S2I_SL_NS29_6fusion15FusionCallbacksIS2D_NS2J_17LinearCombinationIS2I_fS2I_fLNS_15FloatRoundStyleE2EEES2E_S2H_JEEENS4_5SM1004TMEM4LOAD26SM100_TMEM_LOAD_32dp32b32xENS4_13SM90_TMA_LOADENS1K_INS1L_ILi2ELi4ELi3EEENS1N_ILi16EEENSM_INS5_IJS1P_SN_EEES1V_EEEENS4_39AutoVectorizingCopyWithAssumedAlignmentILi128EEENS4_14SM90_TMA_STOREES2Y_S30_S30_EEEvvEEEEvNT_6ParamsE:
        .type           _ZN7cutlass13device_kernelINS_4gemm6kernel13GemmUniversalIN4cute5tupleIJiiiiEEENS1_10collective13CollectiveMmaINS1_46MainloopSm100TmaUmmaWarpSpecializedBlockScaledILi3ELi2ELi2ENS5_IJNS4_1CILi2EEENSA_ILi1EEESC_EEEEENS5_IJNSA_ILi256EEENSA_ILi128EEESF_EEENS5_IJNS_12float_e5m2_tENS_13float_ue8m0_tEEEENS5_IJNS5_IJlSC_lEEENS4_6LayoutINS5_IJNS5_IJNS5_IJNSA_ILi32EEENSA_ILi4EEEEEEiEEESQ_NS5_IJSC_iEEEEEENS5_IJNS5_IJNS5_IJNSA_ILi16EEESO_EEEiEEENS5_IJNS5_IJNSA_ILi0EEESC_EEENSA_ILi512EEEEEENS5_IJSW_iEEEEEEEEEEESK_S13_NS4_8TiledMMAINS4_8MMA_AtomIJNS4_27SM100_MMA_MXF8F6F4_2x1SM_SSISI_SI_fSJ_Li256ELi128ELNS4_4UMMA5MajorE0ELS18_0ELNS17_7ScaleInE0ELS19_0EEEEEENSM_INS5_IJSC_SC_SC_EEENS5_IJSW_SW_SW_EEEEENS5_IJNS4_10UnderscoreES1F_S1F_EEEEENS5_IJNS4_18SM100_TMA_2SM_LOADES1I_EEENS5_IJNS4_14ComposedLayoutINS4_7SwizzleILi3ELi4ELi3EEENS4_18smem_ptr_flag_bitsILi8EEENSM_INS5_IJNSA_ILi8EEESG_EEENS5_IJSG_SC_EEEEEEENSM_INS5_IJNS5_IJNS5_IJSP_SC_EEENS5_IJSN_SC_EEEEEESC_NS5_IJSO_SB_EEEEEENS5_IJNS5_IJNS5_IJSU_SY_EEESX_EEESW_NS5_IJSC_SY_EEEEEEEEEEEvNS4_8identityENS5_IJS1I_NS4_28SM100_TMA_2SM_LOAD_MULTICASTEEEES24_vS25_EENS_8epilogue10collective18CollectiveEpilogueINS29_23Sm100TmaWarpSpecializedILi4ELi2ELi32ELb1ELb0EEEJNS5_IJSG_SG_SF_EEENS5_IJNSM_ISG_SC_EENSM_ISN_SC_EEEEENS_10bfloat16_tESL_S2I_SL_NS29_6fusion15FusionCallbacksIS2D_NS2J_17LinearCombinationIS2I_fS2I_fLNS_15FloatRoundStyleE2EEES2E_S2H_JEEENS4_5SM1004TMEM4LOAD26SM100_TMEM_LOAD_32dp32b32xENS4_13SM90_TMA_LOADENS1K_INS1L_ILi2ELi4ELi3EEENS1N_ILi16EEENSM_INS5_IJS1P_SN_EEES1V_EEEENS4_39AutoVectorizingCopyWithAssumedAlignmentILi128EEENS4_14SM90_TMA_STOREES2Y_S30_S30_EEEvvEEEEvNT_6ParamsE,@function
        .size           _ZN7cutlass13device_kernelINS_4gemm6kernel13GemmUniversalIN4cute5tupleIJiiiiEEENS1_10collective13CollectiveMmaINS1_46MainloopSm100TmaUmmaWarpSpecializedBlockScaledILi3ELi2ELi2ENS5_IJNS4_1CILi2EEENSA_ILi1EEESC_EEEEENS5_IJNSA_ILi256EEENSA_ILi128EEESF_EEENS5_IJNS_12float_e5m2_tENS_13float_ue8m0_tEEEENS5_IJNS5_IJlSC_lEEENS4_6LayoutINS5_IJNS5_IJNS5_IJNSA_ILi32EEENSA_ILi4EEEEEEiEEESQ_NS5_IJSC_iEEEEEENS5_IJNS5_IJNS5_IJNSA_ILi16EEESO_EEEiEEENS5_IJNS5_IJNSA_ILi0EEESC_EEENSA_ILi512EEEEEENS5_IJSW_iEEEEEEEEEEESK_S13_NS4_8TiledMMAINS4_8MMA_AtomIJNS4_27SM100_MMA_MXF8F6F4_2x1SM_SSISI_SI_fSJ_Li256ELi128ELNS4_4UMMA5MajorE0ELS18_0ELNS17_7ScaleInE0ELS19_0EEEEEENSM_INS5_IJSC_SC_SC_EEENS5_IJSW_SW_SW_EEEEENS5_IJNS4_10UnderscoreES1F_S1F_EEEEENS5_IJNS4_18SM100_TMA_2SM_LOADES1I_EEENS5_IJNS4_14ComposedLayoutINS4_7SwizzleILi3ELi4ELi3EEENS4_18smem_ptr_flag_bitsILi8EEENSM_INS5_IJNSA_ILi8EEESG_EEENS5_IJSG_SC_EEEEEEENSM_INS5_IJNS5_IJNS5_IJSP_SC_EEENS5_IJSN_SC_EEEEEESC_NS5_IJSO_SB_EEEEEENS5_IJNS5_IJNS5_IJSU_SY_EEESX_EEESW_NS5_IJSC_SY_EEEEEEEEEEEvNS4_8identityENS5_IJS1I_NS4_28SM100_TMA_2SM_LOAD_MULTICASTEEEES24_vS25_EENS_8epilogue10collective18CollectiveEpilogueINS29_23Sm100TmaWarpSpecializedILi4ELi2ELi32ELb1ELb0EEEJNS5_IJSG_SG_SF_EEENS5_IJNSM_ISG_SC_EENSM_ISN_SC_EEEEENS_10bfloat16_tESL_S2I_SL_NS29_6fusion15FusionCallbacksIS2D_NS2J_17LinearCombinationIS2I_fS2I_fLNS_15FloatRoundStyleE2EEES2E_S2H_JEEENS4_5SM1004TMEM4LOAD26SM100_TMEM_LOAD_32dp32b32xENS4_13SM90_TMA_LOADENS1K_INS1L_ILi2ELi4ELi3EEENS1N_ILi16EEENSM_INS5_IJS1P_SN_EEES1V_EEEENS4_39AutoVectorizingCopyWithAssumedAlignmentILi128EEENS4_14SM90_TMA_STOREES2Y_S30_S30_EEEvvEEEEvNT_6ParamsE,(.L_x_192 - _ZN7cutlass13device_kernelINS_4gemm6kernel13GemmUniversalIN4cute5tupleIJiiiiEEENS1_10collective13CollectiveMmaINS1_46MainloopSm100TmaUmmaWarpSpecializedBlockScaledILi3ELi2ELi2ENS5_IJNS4_1CILi2EEENSA_ILi1EEESC_EEEEENS5_IJNSA_ILi256EEENSA_ILi128EEESF_EEENS5_IJNS_12float_e5m2_tENS_13float_ue8m0_tEEEENS5_IJNS5_IJlSC_lEEENS4_6LayoutINS5_IJNS5_IJNS5_IJNSA_ILi32EEENSA_ILi4EEEEEEiEEESQ_NS5_IJSC_iEEEEEENS5_IJNS5_IJNS5_IJNSA_ILi16EEESO_EEEiEEENS5_IJNS5_IJNSA_ILi0EEESC_EEENSA_ILi512EEEEEENS5_IJSW_iEEEEEEEEEEESK_S13_NS4_8TiledMMAINS4_8MMA_AtomIJNS4_27SM100_MMA_MXF8F6F4_2x1SM_SSISI_SI_fSJ_Li256ELi128ELNS4_4UMMA5MajorE0ELS18_0ELNS17_7ScaleInE0ELS19_0EEEEEENSM_INS5_IJSC_SC_SC_EEENS5_IJSW_SW_SW_EEEEENS5_IJNS4_10UnderscoreES1F_S1F_EEEEENS5_IJNS4_18SM100_TMA_2SM_LOADES1I_EEENS5_IJNS4_14ComposedLayoutINS4_7SwizzleILi3ELi4ELi3EEENS4_18smem_ptr_flag_bitsILi8EEENSM_INS5_IJNSA_ILi8EEESG_EEENS5_IJSG_SC_EEEEEEENSM_INS5_IJNS5_IJNS5_IJSP_SC_EEENS5_IJSN_SC_EEEEEESC_NS5_IJSO_SB_EEEEEENS5_IJNS5_IJNS5_IJSU_SY_EEESX_EEESW_NS5_IJSC_SY_EEEEEEEEEEEvNS4_8identityENS5_IJS1I_NS4_28SM100_TMA_2SM_LOAD_MULTICASTEEEES24_vS25_EENS_8epilogue10collective18CollectiveEpilogueINS29_23Sm100TmaWarpSpecializedILi4ELi2ELi32ELb1ELb0EEEJNS5_IJSG_SG_SF_EEENS5_IJNSM_ISG_SC_EENSM_ISN_SC_EEEEENS_10bfloat16_tESL_S2I_SL_NS29_6fusion15FusionCallbacksIS2D_NS2J_17LinearCombinationIS2I_fS2I_fLNS_15FloatRoundStyleE2EEES2E_S2H_JEEENS4_5SM1004TMEM4LOAD26SM100_TMEM_LOAD_32dp32b32xENS4_13SM90_TMA_LOADENS1K_INS1L_ILi2ELi4ELi3EEENS1N_ILi16EEENSM_INS5_IJS1P_SN_EEES1V_EEEENS4_39AutoVectorizingCopyWithAssumedAlignmentILi128EEENS4_14SM90_TMA_STOREES2Y_S30_S30_EEEvvEEEEvNT_6ParamsE)
        .other          _ZN7cutlass13device_kernelINS_4gemm6kernel13GemmUniversalIN4cute5tupleIJiiiiEEENS1_10collective13CollectiveMmaINS1_46MainloopSm100TmaUmmaWarpSpecializedBlockScaledILi3ELi2ELi2ENS5_IJNS4_1CILi2EEENSA_ILi1EEESC_EEEEENS5_IJNSA_ILi256EEENSA_ILi128EEESF_EEENS5_IJNS_12float_e5m2_tENS_13float_ue8m0_tEEEENS5_IJNS5_IJlSC_lEEENS4_6LayoutINS5_IJNS5_IJNS5_IJNSA_ILi32EEENSA_ILi4EEEEEEiEEESQ_NS5_IJSC_iEEEEEENS5_IJNS5_IJNS5_IJNSA_ILi16EEESO_EEEiEEENS5_IJNS5_IJNSA_ILi0EEESC_EEENSA_ILi512EEEEEENS5_IJSW_iEEEEEEEEEEESK_S13_NS4_8TiledMMAINS4_8MMA_AtomIJNS4_27SM100_MMA_MXF8F6F4_2x1SM_SSISI_SI_fSJ_Li256ELi128ELNS4_4UMMA5MajorE0ELS18_0ELNS17_7ScaleInE0ELS19_0EEEEEENSM_INS5_IJSC_SC_SC_EEENS5_IJSW_SW_SW_EEEEENS5_IJNS4_10UnderscoreES1F_S1F_EEEEENS5_IJNS4_18SM100_TMA_2SM_LOADES1I_EEENS5_IJNS4_14ComposedLayoutINS4_7SwizzleILi3ELi4ELi3EEENS4_18smem_ptr_flag_bitsILi8EEENSM_INS5_IJNSA_ILi8EEESG_EEENS5_IJSG_SC_EEEEEEENSM_INS5_IJNS5_IJNS5_IJSP_SC_EEENS5_IJSN_SC_EEEEEESC_NS5_IJSO_SB_EEEEEENS5_IJNS5_IJNS5_IJSU_SY_EEESX_EEESW_NS5_IJSC_SY_EEEEEEEEEEEvNS4_8identityENS5_IJS1I_NS4_28SM100_TMA_2SM_LOAD_MULTICASTEEEES24_vS25_EENS_8epilogue10collective18CollectiveEpilogueINS29_23Sm100TmaWarpSpecializedILi4ELi2ELi32ELb1ELb0EEEJNS5_IJSG_SG_SF_EEENS5_IJNSM_ISG_SC_EENSM_ISN_SC_EEEEENS_10bfloat16_tESL_S2I_SL_NS29_6fusion15FusionCallbacksIS2D_NS2J_17LinearCombinationIS2I_fS2I_fLNS_15FloatRoundStyleE2EEES2E_S2H_JEEENS4_5SM1004TMEM4LOAD26SM100_TMEM_LOAD_32dp32b32xENS4_13SM90_TMA_LOADENS1K_INS1L_ILi2ELi4ELi3EEENS1N_ILi16EEENSM_INS5_IJS1P_SN_EEES1V_EEEENS4_39AutoVectorizingCopyWithAssumedAlignmentILi128EEENS4_14SM90_TMA_STOREES2Y_S30_S30_EEEvvEEEEvNT_6ParamsE,@"STO_CUDA_ENTRY STV_DEFAULT"
_ZN7cutlass13device_kernelINS_4gemm6kernel13GemmUniversalIN4cute5tupleIJiiiiEEENS1_10collective13CollectiveMmaINS1_46MainloopSm100TmaUmmaWarpSpecializedBlockScaledILi3ELi2ELi2ENS5_IJNS4_1CILi2EEENSA_ILi1EEESC_EEEEENS5_IJNSA_ILi256EEENSA_ILi128EEESF_EEENS5_IJNS_12float_e5m2_tENS_13float_ue8m0_tEEEENS5_IJNS5_IJlSC_lEEENS4_6LayoutINS5_IJNS5_IJNS5_IJNSA_ILi32EEENSA_ILi4EEEEEEiEEESQ_NS5_IJSC_iEEEEEENS5_IJNS5_IJNS5_IJNSA_ILi16EEESO_EEEiEEENS5_IJNS5_IJNSA_ILi0EEESC_EEENSA_ILi512EEEEEENS5_IJSW_iEEEEEEEEEEESK_S13_NS4_8TiledMMAINS4_8MMA_AtomIJNS4_27SM100_MMA_MXF8F6F4_2x1SM_SSISI_SI_fSJ_Li256ELi128ELNS4_4UMMA5MajorE0ELS18_0ELNS17_7ScaleInE0ELS19_0EEEEEENSM_INS5_IJSC_SC_SC_EEENS5_IJSW_SW_SW_EEEEENS5_IJNS4_10UnderscoreES1F_S1F_EEEEENS5_IJNS4_18SM100_TMA_2SM_LOADES1I_EEENS5_IJNS4_14ComposedLayoutINS4_7SwizzleILi3ELi4ELi3EEENS4_18smem_ptr_flag_bitsILi8EEENSM_INS5_IJNSA_ILi8EEESG_EEENS5_IJSG_SC_EEEEEEENSM_INS5_IJNS5_IJNS5_IJSP_SC_EEENS5_IJSN_SC_EEEEEESC_NS5_IJSO_SB_EEEEEENS5_IJNS5_IJNS5_IJSU_SY_EEESX_EEESW_NS5_IJSC_SY_EEEEEEEEEEEvNS4_8identityENS5_IJS1I_NS4_28SM100_TMA_2SM_LOAD_MULTICASTEEEES24_vS25_EENS_8epilogue10collective18CollectiveEpilogueINS29_23Sm100TmaWarpSpecializedILi4ELi2ELi32ELb1ELb0EEEJNS5_IJSG_SG_SF_EEENS5_IJNSM_ISG_SC_EENSM_ISN_SC_EEEEENS_10bfloat16_tESL_S2I_SL_NS29_6fusion15FusionCallbacksIS2D_NS2J_17LinearCombinationIS2I_fS2I_fLNS_15FloatRoundStyleE2EEES2E_S2H_JEEENS4_5SM1004TMEM4LOAD26SM100_TMEM_LOAD_32dp32b32xENS4_13SM90_TMA_LOADENS1K_INS1L_ILi2ELi4ELi3EEENS1N_ILi16EEENSM_INS5_IJS1P_SN_EEES1V_EEEENS4_39AutoVectorizingCopyWithAssumedAlignmentILi128EEENS4_14SM90_TMA_STOREES2Y_S30_S30_EEEvvEEEEvNT_6ParamsE:
[----:B------:R-:W1:Y:S01]  /*0000*/  LDC R1, c[0x0][0x37c] ;  /* 0x0000df00ff017b82 */ /* 0x000e620000000800 */
[----:B------:R-:W2:Y:S01]  /*0010*/  S2R R94, SR_TID.X ;  /* 0x00000000005e7919 */ /* 0x000ea20000002100 */
[----:B------:R-:W3:Y:S06]  /*0020*/  LDCU.64 UR12, c[0x0][0xc90] ;  /* 0x00019200ff0c77ac */ /* 0x000eec0008000a00 */
[----:B------:R-:W4:Y:S01]  /*0030*/  S2UR UR61, SR_CgaCtaId ;  /* 0x00000000003d79c3 */ /* 0x000f220000008800 */
[----:B------:R-:W-:Y:S02]  /*0040*/  PRMT R80, RZ, 0x7610, R80 ;  /* 0x00007610ff507816 */ /* 0x000fe40000000050 */
[----:B------:R-:W-:Y:S01]  /*0050*/  ELECT P1, URZ, PT ;  /* 0x0000000000ff782f */ /* 0x000fe20003820000 */
[----:B---3--:R-:W-:-:S04]  /*0060*/  UISETP.NE.U32.AND UP0, UPT, UR12, URZ, UPT ;  /* 0x000000ff0c00728c */ /* 0x008fc8000bf05070 */
[----:B------:R-:W-:Y:S02]  /*0070*/  UISETP.NE.AND.EX UP0, UPT, UR13, URZ, UPT, UP0 ;  /* 0x000000ff0d00728c */ /* 0x000fe4000bf05300 */
[----:B----4-:R-:W-:Y:S02]  /*0080*/  ULOP3.LUT UR5, UR61, 0x1, URZ, 0xc0, !UPT ;  /* 0x000000013d057892 */ /* 0x010fe4000f8ec0ff */
[----:B------:R-:W-:Y:S01]  /*0090*/  ULOP3.LUT UR4, UR61, 0x1, URZ, 0x3c, !UPT ;  /* 0x000000013d047892 */ /* 0x000fe2000f8e3cff */
[----:B--2---:R-:W-:-:S03]  /*00a0*/  SHF.R.U32.HI R81, RZ, 0x5, R94 ;  /* 0x00000005ff517819 */ /* 0x004fc6000001165e */
[----:B------:R-:W-:Y:S02]  /*00b0*/  IMAD.U32 R2, RZ, RZ, UR5 ;  /* 0x00000005ff027e24 */ /* 0x000fe4000f8e00ff */
[----:B------:R-:W2:Y:S02]  /*00c0*/  SHFL.IDX PT, R0, R81, RZ, 0x1f ;  /* 0x00001fff51007589 */ /* 0x000ea400000e0000 */
[----:B--2---:R-:W-:Y:S01]  /*00d0*/  R2UR UR20, R0 ;  /* 0x00000000001472ca */ /* 0x004fe200000e0000 */
[----:B------:R-:W-:Y:S01]  /*00e0*/  IMAD.U32 R0, RZ, RZ, UR4 ;  /* 0x00000004ff007e24 */ /* 0x000fe2000f8e00ff */
[----:B-1----:R-:W-:-:S13]  /*00f0*/  BRA.U UP0, `(.L_x_0) ;  /* 0x0000000100307547 */ /* 0x002fda000b800000 */
[----:B------:R-:W1:Y:S02]  /*0100*/  LDCU.64 UR4, c[0x0][0xc88] ;  /* 0x00019100ff0477ac */ /* 0x000e640008000a00 */
[----:B-1----:R-:W-:-:S04]  /*0110*/  UISETP.NE.U32.AND UP0, UPT, UR4, URZ, UPT ;  /* 0x000000ff0400728c */ /* 0x002fc8000bf05070 */
[----:B------:R-:W-:-:S09]  /*0120*/  UISETP.NE.AND.EX UP0, UPT, UR5, URZ, UPT, UP0 ;  /* 0x000000ff0500728c */ /* 0x000fd2000bf05300 */
[----:B------:R-:W-:Y:S05]  /*0130*/  BRA.U !UP0, `(.L_x_1) ;  /* 0x0000000108147547 */ /* 0x000fea000b800000 */
[----:B------:R-:W1:Y:S01]  /*0140*/  LDC.64 R4, c[0x0][0xc88] ;  /* 0x00032200ff047b82 */ /* 0x000e620000000a00 */
[----:B------:R-:W1:Y:S02]  /*0150*/  LDCU.64 UR4, c[0x0][0x358] ;  /* 0x00006b00ff0477ac */ /* 0x000e640008000a00 */
[----:B-1----:R1:W5:Y:S01]  /*0160*/  LDG.E R41, desc[UR4][R4.64] ;  /* 0x0000000404297981 */ /* 0x002362000c1e1900 */
[----:B------:R-:W-:Y:S01]  /*0170*/  HFMA2 R80, -RZ, RZ, 0, 5.9604644775390625e-08 ;  /* 0x00000001ff507431 */ /* 0x000fe200000001ff */
[----:B------:R-:W-:Y:S05]  /*0180*/  BRA `(.L_x_0) ;  /* 0x00000000000c7947 */ /* 0x000fea0003800000 */
.L_x_1:
[----:B------:R-:W1:Y:S01]  /*0190*/  LDCU UR4, c[0x0][0xc80] ;  /* 0x00019000ff0477ac */ /* 0x000e620008000800 */
[----:B------:R-:W-:Y:S01]  /*01a0*/  HFMA2 R80, -RZ, RZ, 0, 5.9604644775390625e-08 ;  /* 0x00000001ff507431 */ /* 0x000fe200000001ff */
[----:B-1----:R-:W-:-:S07]  /*01b0*/  MOV R41, UR4 ;  /* 0x0000000400297c02 */ /* 0x002fce0008000f00 */
.L_x_0:
[----:B------:R-:W2:Y:S02]  /*01c0*/  LDCU.64 UR4, c[0x0][0xcb0] ;  /* 0x00019600ff0477ac */ /* 0x000ea40008000a00 */
[----:B--2---:R-:W-:-:S04]  /*01d0*/  UISETP.NE.U32.AND UP0, UPT, UR4, URZ, UPT ;  /* 0x000000ff0400728c */ /* 0x004fc8000bf05070 */
[----:B------:R-:W-:-:S09]  /*01e0*/  UISETP.NE.AND.EX UP0, UPT, UR5, URZ, UPT, UP0 ;  /* 0x000000ff0500728c */ /* 0x000fd2000bf05300 */
[----:B------:R-:W-:Y:S05]  /*01f0*/  BRA.U UP0, `(.L_x_2) ;  /* 0x0000000100287547 */ /* 0x000fea000b800000 */
[----:B------:R-:W2:Y:S02]  /*0200*/  LDCU.64 UR4, c[0x0][0xca8] ;  /* 0x00019500ff0477ac */ /* 0x000ea40008000a00 */
[----:B--2---:R-:W-:-:S04]  /*0210*/  UISETP.NE.U32.AND UP0, UPT, UR4, URZ, UPT ;  /* 0x000000ff0400728c */ /* 0x004fc8000bf05070 */
[----:B------:R-:W-:-:S09]  /*0220*/  UISETP.NE.AND.EX UP0, UPT, UR5, URZ, UPT, UP0 ;  /* 0x000000ff0500728c */ /* 0x000fd2000bf05300 */
[----:B------:R-:W-:Y:S05]  /*0230*/  BRA.U !UP0, `(.L_x_3) ;  /* 0x0000000108107547 */ /* 0x000fea000b800000 */
[----:B------:R-:W2:Y:S01]  /*0240*/  LDC.64 R38, c[0x0][0xca8] ;  /* 0x00032a00ff267b82 */ /* 0x000ea20000000a00 */
[----:B------:R-:W2:Y:S02]  /*0250*/  LDCU.64 UR4, c[0x0][0x358] ;  /* 0x00006b00ff0477ac */ /* 0x000ea40008000a00 */
[----:B--2---:R2:W5:Y:S01]  /*0260*/  LDG.E R38, desc[UR4][R38.64] ;  /* 0x0000000426267981 */ /* 0x004562000c1e1900 */
[----:B------:R-:W-:Y:S05]  /*0270*/  BRA `(.L_x_2) ;  /* 0x0000000000087947 */ /* 0x000fea0003800000 */
.L_x_3:
[----:B------:R-:W2:Y:S02]  /*0280*/  LDCU UR4, c[0x0][0xca0] ;  /* 0x00019400ff0477ac */ /* 0x000ea40008000800 */
[----:B--2---:R-:W-:Y:S02]  /*0290*/  MOV R38, UR4 ;  /* 0x0000000400267c02 */ /* 0x004fe40008000f00 */
.L_x_2:
[----:B------:R-:W-:Y:S01]  /*02a0*/  IMAD.U32 R3, RZ, RZ, UR20 ;  /* 0x00000014ff037e24 */ /* 0x000fe2000f8e00ff */
[----:B------:R-:W-:Y:S04]  /*02b0*/  BSSY.RECONVERGENT B0, `(.L_x_4) ;  /* 0x0000012000007945 */ /* 0x000fe80003800200 */
[C---:B------:R-:W-:Y:S02]  /*02c0*/  ISETP.NE.OR P2, PT, R3.reuse, 0x1, !P1 ;  /* 0x000000010300780c */ /* 0x040fe40004f45670 */
[----:B------:R-:W-:-:S11]  /*02d0*/  ISETP.NE.OR P0, PT, R3, 0x3, !P1 ;  /* 0x000000030300780c */ /* 0x000fd60004f05670 */
[----:B------:R-:W-:Y:S05]  /*02e0*/  @P2 BRA `(.L_x_5) ;  /* 0x0000000000382947 */ /* 0x000fea0003800000 */
[----:B------:R-:W3:Y:S02]  /*02f0*/  LDCU.64 UR4, c[0x0][0x348] ;  /* 0x00006900ff0477ac */ /* 0x000ee40008000a00 */
[----:B---3--:R-:W-:Y:S02]  /*0300*/  UIADD3 UR10, UP3, UPT, UR4, 0x80, URZ ;  /* 0x00000080040a7890 */ /* 0x008fe4000ff7e0ff */
[----:B------:R-:W-:Y:S02]  /*0310*/  UIADD3 UR8, UP2, UPT, UR4, 0x180, URZ ;  /* 0x0000018004087890 */ /* 0x000fe4000ff5e0ff */
[----:B------:R-:W-:Y:S02]  /*0320*/  UIADD3 UR6, UP1, UPT, UR4, 0x280, URZ ;  /* 0x0000028004067890 */ /* 0x000fe4000ff3e0ff */
[----:B------:R-:W-:Y:S02]  /*0330*/  UIADD3 UR4, UP0, UPT, UR4, 0x380, URZ ;  /* 0x0000038004047890 */ /* 0x000fe4000ff1e0ff */
[----:B------:R-:W-:-:S02]  /*0340*/  UIADD3.X UR11, UPT, UPT, URZ, UR5, URZ, UP3, !UPT ;  /* 0x00000005ff0b7290 */ /* 0x000fc40009ffe4ff */
[----:B------:R-:W-:Y:S02]  /*0350*/  UIADD3.X UR9, UPT, UPT, URZ, UR5, URZ, UP2, !UPT ;  /* 0x00000005ff097290 */ /* 0x000fe400097fe4ff */
[----:B------:R-:W-:Y:S02]  /*0360*/  UIADD3.X UR7, UPT, UPT, URZ, UR5, URZ, UP1, !UPT ;  /* 0x00000005ff077290 */ /* 0x000fe40008ffe4ff */
[----:B------:R-:W-:-:S03]  /*0370*/  UIADD3.X UR5, UPT, UPT, URZ, UR5, URZ, UP0, !UPT ;  /* 0x00000005ff057290 */ /* 0x000fc600087fe4ff */
[----:B------:R3:W-:Y:S02]  /*0380*/  UTMACCTL.PF [UR10] ;  /* 0x000000000a0079b9 */ /* 0x0007e40008040000 */
[----:B------:R3:W-:Y:S02]  /*0390*/  UTMACCTL.PF [UR8] ;  /* 0x00000000080079b9 */ /* 0x0007e40008040000 */
[----:B------:R3:W-:Y:S02]  /*03a0*/  UTMACCTL.PF [UR6] ;  /* 0x00000000060079b9 */ /* 0x0007e40008040000 */
[----:B------:R3:W-:Y:S02]  /*03b0*/  UTMACCTL.PF [UR4] ;  /* 0x00000000040079b9 */ /* 0x0007e40008040000 */
[----:B---3--:R-:W-:Y:S01]  /*03c0*/  NOP ;  /* 0x0000000000007918 */ /* 0x008fe20000000000 */
.L_x_5:
[----:B------:R-:W-:Y:S05]  /*03d0*/  BSYNC.RECONVERGENT B0 ;  /* 0x0000000000007941 */ /* 0x000fea0003800200 */
.L_x_4:
[----:B------:R-:W-:Y:S04]  /*03e0*/  BSSY.RECONVERGENT B0, `(.L_x_6) ;  /* 0x000000a000007945 */ /* 0x000fe80003800200 */
[----:B------:R-:W-:Y:S05]  /*03f0*/  @P0 BRA `(.L_x_7) ;  /* 0x0000000000200947 */ /* 0x000fea0003800000 */
[----:B------:R-:W3:Y:S02]  /*0400*/  LDCU.64 UR4, c[0x0][0x348] ;  /* 0x00006900ff0477ac */ /* 0x000ee40008000a00 */
[----:B---3--:R-:W-:Y:S02]  /*0410*/  UIADD3 UR6, UP1, UPT, UR4, 0x980, URZ ;  /* 0x0000098004067890 */ /* 0x008fe4000ff3e0ff */
[----:B------:R-:W-:Y:S02]  /*0420*/  UIADD3 UR4, UP0, UPT, UR4, 0xa80, URZ ;  /* 0x00000a8004047890 */ /* 0x000fe4000ff1e0ff */
[----:B------:R-:W-:Y:S02]  /*0430*/  UIADD3.X UR7, UPT, UPT, URZ, UR5, URZ, UP1, !UPT ;  /* 0x00000005ff077290 */ /* 0x000fe40008ffe4ff */
[----:B------:R-:W-:-:S07]  /*0440*/  UIADD3.X UR5, UPT, UPT, URZ, UR5, URZ, UP0, !UPT ;  /* 0x00000005ff057290 */ /* 0x000fce00087fe4ff */
[----:B------:R3:W-:Y:S02]  /*0450*/  UTMACCTL.PF [UR6] ;  /* 0x00000000060079b9 */ /* 0x0007e40008040000 */
[----:B------:R3:W-:Y:S02]  /*0460*/  UTMACCTL.PF [UR4] ;  /* 0x00000000040079b9 */ /* 0x0007e40008040000 */
[----:B---3--:R-:W-:Y:S01]  /*0470*/  NOP ;  /* 0x0000000000007918 */ /* 0x008fe20000000000 */
.L_x_7:
[----:B------:R-:W-:Y:S05]  /*0480*/  BSYNC.RECONVERGENT B0 ;  /* 0x0000000000007941 */ /* 0x000fea0003800200 */
.L_x_6:
[----:B------:R-:W3:Y:S01]  /*0490*/  LDCU.64 UR4, c[0x0][0xc88] ;  /* 0x00019100ff0477ac */ /* 0x000ee20008000a00 */
[----:B------:R-:W-:Y:S02]  /*04a0*/  UISETP.EQ.U32.AND UP2, UPT, UR12, URZ, UPT ;  /* 0x000000ff0c00728c */ /* 0x000fe4000bf42070 */
[----:B------:R-:W-:Y:S02]  /*04b0*/  UPLOP3.LUT UP4, UPT, UPT, UPT, UPT, 0x80, 0x8 ;  /* 0x000000000008789c */ /* 0x000fe40003f8f070 */
[----:B---3--:R-:W-:-:S04]  /*04c0*/  UISETP.NE.U32.AND UP0, UPT, UR4, URZ, UPT ;  /* 0x000000ff0400728c */ /* 0x008fc8000bf05070 */
[----:B------:R-:W-:-:S04]  /*04d0*/  UISETP.NE.AND.EX UP1, UPT, UR5, URZ, UPT, UP0 ;  /* 0x000000ff0500728c */ /* 0x000fc8000bf25300 */
[----:B------:R-:W-:-:S04]  /*04e0*/  UISETP.EQ.OR.EX UP3, UPT, UR13, URZ, !UP1, UP2 ;  /* 0x000000ff0d00728c */ /* 0x000fc8000cf62720 */
[----:B------:R-:W-:-:S05]  /*04f0*/  UP2UR UR63, UPR, URZ, 0x8 ;  /* 0x00000008ff3f7883 */ /* 0x000fca0008000000 */
[----:B------:R-:W-:Y:S07]  /*0500*/  BRA.U !UP3, `(.L_x_8) ;  /* 0x000000010b207547 */ /* 0x000fee000b800000 */
[----:B------:R-:W-:Y:S01]  /*0510*/  UISETP.NE.U32.AND UP2, UPT, UR12, URZ, UPT ;  /* 0x000000ff0c00728c */ /* 0x000fe2000bf45070 */
[----:B-----5:R-:W-:Y:S01]  /*0520*/  FSETP.NEU.AND P0, PT, R41, RZ, PT ;  /* 0x000000ff2900720b */ /* 0x020fe20003f0d000 */
[----:B------:R-:W-:Y:S02]  /*0530*/  USEL UR4, URZ, 0xffffffff, UP1 ;  /* 0xffffffffff047887 */ /* 0x000fe40008800000 */
[----:B------:R-:W-:-:S10]  /*0540*/  UISETP.NE.AND.EX UP2, UPT, UR13, URZ, UPT, UP2 ;  /* 0x000000ff0d00728c */ /* 0x000fd4000bf45320 */
[----:B------:R-:W-:Y:S01]  /*0550*/  VOTEU.ANY UP0, P0 ;  /* 0x0000000000ff7886 */ /* 0x000fe20000000100 */
[----:B------:R-:W-:-:S04]  /*0560*/  @!UP2 USEL UR4, URZ, 0xffffffff, UP0 ;  /* 0xffffffffff04a887 */ /* 0x000fc80008000000 */
[----:B------:R-:W-:-:S04]  /*0570*/  ULOP3.LUT UR4, UR4, 0x1, URZ, 0xc0, !UPT ;  /* 0x0000000104047892 */ /* 0x000fc8000f8ec0ff */
[----:B------:R-:W-:-:S11]  /*0580*/  UISETP.NE.U32.AND UP4, UPT, UR4, 0x1, UPT ;  /* 0x000000010400788c */ /* 0x000fd6000bf85070 */
.L_x_8:
[----:B------:R-:W3:Y:S01]  /*0590*/  SHFL.IDX PT, R3, R81, RZ, 0x1f ;  /* 0x00001fff51037589 */ /* 0x000ee200000e0000 */
[----:B------:R-:W-:Y:S01]  /*05a0*/  R2UR UR4, R2 ;  /* 0x00000000020472ca */ /* 0x000fe200000e0000 */
[----:B------:R-:W-:-:S04]  /*05b0*/  UISETP.NE.AND UP0, UPT, UR20, 0x2, UPT ;  /* 0x000000021400788c */ /* 0x000fc8000bf05270 */
[----:B------:R-:W-:-:S08]  /*05c0*/  USEL UR47, URZ, 0x1, UP0 ;  /* 0x00000001ff2f7887 */ /* 0x000fd00008000000 */
[----:B------:R-:W-:-:S06]  /*05d0*/  UISETP.EQ.AND UP2, UPT, UR4, URZ, !UP0 ;  /* 0x000000ff0400728c */ /* 0x000fcc000c742270 */
[----:B------:R-:W-:Y:S02]  /*05e0*/  PLOP3.LUT P4, PT, P1, PT, UP2, 0x80, 0x8 ;  /* 0x000000000008781c */ /* 0x000fe40000f8f028 */
[----:B---3--:R-:W-:-:S13]  /*05f0*/  ISETP.NE.AND P0, PT, R3, RZ, PT ;  /* 0x000000ff0300720c */ /* 0x008fda0003f05270 */
[----:B------:R-:W-:Y:S05]  /*0600*/  @P0 BRA `(.L_x_9) ;  /* 0x00000000003c0947 */ /* 0x000fea0003800000 */
[----:B------:R-:W-:Y:S01]  /*0610*/  UMOV UR4, 0x400 ;  /* 0x0000040000047882 */ /* 0x000fe20000000000 */
[----:B------:R-:W-:Y:S01]  /*0620*/  UMOV UR6, 0x1 ;  /* 0x0000000100067882 */ /* 0x000fe20000000000 */
[----:B------:R-:W-:Y:S02]  /*0630*/  ULEA UR4, UR61, UR4, 0x18 ;  /* 0x000000043d047291 */ /* 0x000fe4000f8ec0ff */
[----:B------:R-:W-:-:S04]  /*0640*/  UIADD3 UR6, UPT, UPT, -UR6, 0x100000, URZ ;  /* 0x0010000006067890 */ /* 0x000fc8000fffe1ff */
[----:B------:R-:W-:Y:S02]  /*0650*/  USHF.L.U32 UR7, UR6, 0xb, URZ ;  /* 0x0000000b06077899 */ /* 0x000fe400080006ff */
[----:B------:R-:W-:Y:S01]  /*0660*/  USHF.L.U32 UR6, UR6, 0x1, URZ ;  /* 0x0000000106067899 */ /* 0x000fe200080006ff */
[----:B------:R-:W-:Y:S01]  /*0670*/  ELECT P0, URZ, PT ;  /* 0x0000000000ff782f */ /* 0x000fe20003800000 */
[----:B------:R-:W3:Y:S10]  /*0680*/  FENCE.VIEW.ASYNC.S ;  /* 0x00000000000073c6 */ /* 0x000ef40000000000 */
[----:B---3--:R3:W4:Y:S01]  /*0690*/  SYNCS.EXCH.64 URZ, [UR4], UR6 ;  /* 0x0000000604ff75b2 */ /* 0x0087220008000100 */
[----:B------:R3:W1:Y:S01]  /*06a0*/  SYNCS.EXCH.64 URZ, [UR4+0x18], UR6 ;  /* 0x0000180604ff75b2 */ /* 0x0006620008000100 */
[----:B------:R3:W1:Y:S01]  /*06b0*/  SYNCS.EXCH.64 URZ, [UR4+0x8], UR6 ;  /* 0x0000080604ff75b2 */ /* 0x0006620008000100 */
[----:B------:R3:W1:Y:S01]  /*06c0*/  SYNCS.EXCH.64 URZ, [UR4+0x20], UR6 ;  /* 0x0000200604ff75b2 */ /* 0x0006620008000100 */
[----:B------:R3:W1:Y:S01]  /*06d0*/  SYNCS.EXCH.64 URZ, [UR4+0x10], UR6 ;  /* 0x0000100604ff75b2 */ /* 0x0006620008000100 */
[----:B------:R3:W1:Y:S01]  /*06e0*/  SYNCS.EXCH.64 URZ, [UR4+0x28], UR6 ;  /* 0x0000280604ff75b2 */ /* 0x0006620008000100 */
[----:B------:R-:W-:Y:S01]  /*06f0*/  NOP ;  /* 0x0000000000007918 */ /* 0x000fe20000000000 */
.L_x_9:
[----:B------:R-:W2:Y:S01]  /*0700*/  SHFL.IDX PT, R3, R81, RZ, 0x1f ;  /* 0x00001fff51037589 */ /* 0x000ea200000e0000 */
[----:B------:R-:W-:Y:S01]  /*0710*/  NOP ;  /* 0x0000000000007918 */ /* 0x000fe20000000000 */
[----:B--2---:R-:W-:-:S13]  /*0720*/  ISETP.NE.AND P0, PT, R3, 0x1, PT ;  /* 0x000000010300780c */ /* 0x004fda0003f05270 */
[----:B------:R-:W-:Y:S05]  /*0730*/  @P0 BRA `(.L_x_10) ;  /* 0x0000000000540947 */ /* 0x000fea0003800000 */
[----:B---3--:R-:W-:Y:S01]  /*0740*/  UMOV UR4, 0x400 ;  /* 0x0000040000047882 */ /* 0x008fe20000000000 */
[----:B------:R-:W-:Y:S01]  /*0750*/  UMOV UR8, 0x20 ;  /* 0x0000002000087882 */ /* 0x000fe20000000000 */
[----:B------:R-:W-:Y:S01]  /*0760*/  UMOV UR6, 0x80 ;  /* 0x0000008000067882 */ /* 0x000fe20000000000 */
[----:B------:R-:W-:Y:S02]  /*0770*/  ULEA UR4, UR61, UR4, 0x18 ;  /* 0x000000043d047291 */ /* 0x000fe4000f8ec0ff */
[----:B------:R-:W-:-:S04]  /*0780*/  UIADD3 UR8, UPT, UPT, -UR8, 0x100000, URZ ;  /* 0x0010000008087890 */ /* 0x000fc8000fffe1ff */
[----:B------:R-:W-:Y:S02]  /*0790*/  USHF.L.U32 UR9, UR8, 0xb, URZ ;  /* 0x0000000b08097899 */ /* 0x000fe400080006ff */
[----:B------:R-:W-:Y:S02]  /*07a0*/  USHF.L.U32 UR8, UR8, 0x1, URZ ;  /* 0x0000000108087899 */ /* 0x000fe400080006ff */
[----:B------:R-:W-:-:S04]  /*07b0*/  UIADD3 UR6, UPT, UPT, -UR6, 0x100000, URZ ;  /* 0x0010000006067890 */ /* 0x000fc8000fffe1ff */
[----:B------:R-:W-:Y:S02]  /*07c0*/  USHF.L.U32 UR7, UR6, 0xb, URZ ;  /* 0x0000000b06077899 */ /* 0x000fe400080006ff */
[----:B------:R-:W-:Y:S01]  /*07d0*/  USHF.L.U32 UR6, UR6, 0x1, URZ ;  /* 0x0000000106067899 */ /* 0x000fe200080006ff */
[----:B------:R-:W-:Y:S01]  /*07e0*/  ELECT P0, URZ, PT ;  /* 0x0000000000ff782f */ /* 0x000fe20003800000 */
[----:B------:R-:W2:Y:S02]  /*07f0*/  FENCE.VIEW.ASYNC.S ;  /* 0x00000000000073c6 */ /* 0x000ea40000000000 */
[----:B--2---:R2:W3:Y:S08]  /*0800*/  SYNCS.EXCH.64 URZ, [UR4+0x30], UR8 ;  /* 0x0000300804ff75b2 */ /* 0x0044f00008000100 */
[----:B------:R2:W1:Y:S01]  /*0810*/  SYNCS.EXCH.64 URZ, [UR4+0x50], UR6 ;  /* 0x0000500604ff75b2 */ /* 0x0004620008000100 */
[----:B------:R2:W1:Y:S01]  /*0820*/  SYNCS.EXCH.64 URZ, [UR4+0x38], UR8 ;  /* 0x0000380804ff75b2 */ /* 0x0004620008000100 */
[----:B------:R2:W1:Y:S01]  /*0830*/  SYNCS.EXCH.64 URZ, [UR4+0x58], UR6 ;  /* 0x0000580604ff75b2 */ /* 0x0004620008000100 */
[----:B------:R2:W1:Y:S01]  /*0840*/  SYNCS.EXCH.64 URZ, [UR4+0x40], UR8 ;  /* 0x0000400804ff75b2 */ /* 0x0004620008000100 */
[----:B------:R2:W1:Y:S01]  /*0850*/  SYNCS.EXCH.64 URZ, [UR4+0x60], UR6 ;  /* 0x0000600604ff75b2 */ /* 0x0004620008000100 */
[----:B------:R2:W1:Y:S01]  /*0860*/  SYNCS.EXCH.64 URZ, [UR4+0x48], UR8 ;  /* 0x0000480804ff75b2 */ /* 0x0004620008000100 */
[----:B------:R2:W1:Y:S01]  /*0870*/  SYNCS.EXCH.64 URZ, [UR4+0x68], UR6 ;  /* 0x0000680604ff75b2 */ /* 0x0004620008000100 */
[----:B------:R-:W-:Y:S01]  /*0880*/  NOP ;  /* 0x0000000000007918 */ /* 0x000fe20000000000 */
.L_x_10:
[----:B------:R-:W4:Y:S01]  /*0890*/  SHFL.IDX PT, R3, R81, RZ, 0x1f ;  /* 0x00001fff51037589 */ /* 0x000f2200000e0000 */
[----:B------:R-:W-:Y:S01]  /*08a0*/  NOP ;  /* 0x0000000000007918 */ /* 0x000fe20000000000 */
[----:B----4-:R-:W-:-:S13]  /*08b0*/  ISETP.NE.AND P0, PT, R3, 0x3, PT ;  /* 0x000000030300780c */ /* 0x010fda0003f05270 */
[----:B------:R-:W-:Y:S05]  /*08c0*/  @P0 BRA `(.L_x_11) ;  /* 0x00000000002c0947 */ /* 0x000fea0003800000 */
[----:B--23--:R-:W-:Y:S01]  /*08d0*/  UMOV UR6, 0x400 ;  /* 0x0000040000067882 */ /* 0x00cfe20000000000 */
[----:B------:R-:W-:Y:S01]  /*08e0*/  UMOV UR4, 0x20 ;  /* 0x0000002000047882 */ /* 0x000fe20000000000 */
[----:B------:R-:W-:Y:S02]  /*08f0*/  ULEA UR6, UR61, UR6, 0x18 ;  /* 0x000000063d067291 */ /* 0x000fe4000f8ec0ff */
[----:B------:R-:W-:-:S04]  /*0900*/  UIADD3 UR4, UPT, UPT, -UR4, 0x100000, URZ ;  /* 0x0010000004047890 */ /* 0x000fc8000fffe1ff */
[----:B------:R-:W-:Y:S02]  /*0910*/  USHF.L.U32 UR5, UR4, 0xb, URZ ;  /* 0x0000000b04057899 */ /* 0x000fe400080006ff */
[----:B------:R-:W-:Y:S01]  /*0920*/  USHF.L.U32 UR4, UR4, 0x1, URZ ;  /* 0x0000000104047899 */ /* 0x000fe200080006ff */
[----:B------:R-:W-:Y:S01]  /*0930*/  ELECT P0, URZ, PT ;  /* 0x0000000000ff782f */ /* 0x000fe20003800000 */
[----:B------:R-:W2:Y:S10]  /*0940*/  FENCE.VIEW.ASYNC.S ;  /* 0x00000000000073c6 */ /* 0x000eb40000000000 */
[----:B--2---:R4:W2:Y:S01]  /*0950*/  SYNCS.EXCH.64 URZ, [UR6+0x70], UR4 ;  /* 0x0000700406ff75b2 */ /* 0x0048a20008000100 */
[----:B------:R4:W3:Y:S02]  /*0960*/  SYNCS.EXCH.64 URZ, [UR6+0x78], UR4 ;  /* 0x0000780406ff75b2 */ /* 0x0008e40008000100 */
[----:B----4-:R-:W-:Y:S01]  /*0970*/  NOP ;  /* 0x0000000000007918 */ /* 0x010fe20000000000 */
.L_x_11:
[----:B------:R-:W4:Y:S01]  /*0980*/  SHFL.IDX PT, R3, R81, RZ, 0x1f ;  /* 0x00001fff51037589 */ /* 0x000f2200000e0000 */
[----:B------:R-:W-:Y:S01]  /*0990*/  NOP ;  /* 0x0000000000007918 */ /* 0x000fe20000000000 */
[----:B----4-:R-:W-:-:S13]  /*09a0*/  ISETP.NE.AND P0, PT, R3, 0x4, PT ;  /* 0x000000040300780c */ /* 0x010fda0003f05270 */
[----:B------:R-:W-:Y:S05]  /*09b0*/  @P0 BRA `(.L_x_12) ;  /* 0x0000000000480947 */ /* 0x000fea0003800000 */
[----:B--23--:R-:W-:Y:S01]  /*09c0*/  UMOV UR4, 0x1e0 ;  /* 0x000001e000047882 */ /* 0x00cfe20000000000 */
[----:B------:R-:W-:Y:S01]  /*09d0*/  UMOV UR6, 0x400 ;  /* 0x0000040000067882 */ /* 0x000fe20000000000 */
[----:B------:R-:W-:Y:S01]  /*09e0*/  USEL UR4, UR4, 0x1a0, UP4 ;  /* 0x000001a004047887 */ /* 0x000fe2000a000000 */
        /* <DEDUP_REMOVED lines=10> */
[----:B--2---:R4:W2:Y:S08]  /*0a90*/  SYNCS.EXCH.64 URZ, [UR6+0x80], UR8 ;  /* 0x0000800806ff75b2 */ /* 0x0048b00008000100 */
[----:B------:R4:W3:Y:S01]  /*0aa0*/  SYNCS.EXCH.64 URZ, [UR6+0x90], UR4 ;  /* 0x0000900406ff75b2 */ /* 0x0008e20008000100 */
[----:B------:R4:W1:Y:S01]  /*0ab0*/  SYNCS.EXCH.64 URZ, [UR6+0x88], UR8 ;  /* 0x0000880806ff75b2 */ /* 0x0008620008000100 */
[----:B------:R4:W1:Y:S02]  /*0ac0*/  SYNCS.EXCH.64 URZ, [UR6+0x98], UR4 ;  /* 0x0000980406ff75b2 */ /* 0x0008640008000100 */
[----:B----4-:R-:W-:Y:S01]  /*0ad0*/  NOP ;  /* 0x0000000000007918 */ /* 0x010fe20000000000 */
.L_x_12:
[----:B------:R-:W4:Y:S01]  /*0ae0*/  SHFL.IDX PT, R3, R81, RZ, 0x1f ;  /* 0x00001fff51037589 */ /* 0x000f2200000e0000 */
[----:B------:R-:W-:Y:S01]  /*0af0*/  NOP ;  /* 0x0000000000007918 */ /* 0x000fe20000000000 */
[----:B----4-:R-:W-:-:S13]  /*0b00*/  ISETP.NE.AND P0, PT, R3, 0x5, PT ;  /* 0x000000050300780c */ /* 0x010fda0003f05270 */
[----:B------:R-:W-:Y:S05]  /*0b10*/  @P0 BRA `(.L_x_13) ;  /* 0x0000000000440947 */ /* 0x000fea0003800000 */
[----:B--23--:R-:W-:Y:S01]  /*0b20*/  UMOV UR4, 0x400 ;  /* 0x0000040000047882 */ /* 0x00cfe20000000000 */
        /* <DEDUP_REMOVED lines=16> */
.L_x_13:
[----:B------:R-:W4:Y:S01]  /*0c30*/  SHFL.IDX PT, R3, R81, RZ, 0x1f ;  /* 0x00001fff51037589 */ /* 0x000f2200000e0000 */
[----:B------:R-:W-:Y:S01]  /*0c40*/  ISETP.NE.OR P1, PT, RZ, UR20, !P1 ;  /* 0x00000014ff007c0c */ /* 0x000fe2000cf25670 */
        /* <DEDUP_REMOVED lines=12> */
[----:B------:R4:W3:Y:S01]  /*0d10*/  SYNCS.EXCH.64 URZ, [UR4+0xd0], UR6 ;  /* 0x0000d00604ff75b2 */ /* 0x0008e20008000100 */
[----:B------:R4:W1:Y:S01]  /*0d20*/  SYNCS.EXCH.64 URZ, [UR4+0xc8], UR6 ;  /* 0x0000c80604ff75b2 */ /* 0x0008620008000100 */
[----:B------:R4:W1:Y:S02]  /*0d30*/  SYNCS.EXCH.64 URZ, [UR4+0xd8], UR6 ;  /* 0x0000d80604ff75b2 */ /* 0x0008640008000100 */
[----:B----4-:R-:W-:Y:S01]  /*0d40*/  NOP ;  /* 0x0000000000007918 */ /* 0x010fe20000000000 */
.L_x_14:
[----:B------:R-:W-:Y:S01]  /*0d50*/  VOTEU.ALL UP0, P1 ;  /* 0x0000000000ff7886 */ /* 0x000fe20000800000 */
[----:B--23--:R-:W-:Y:S01]  /*0d60*/  UMOV UR4, 0x20 ;  /* 0x0000002000047882 */ /* 0x00cfe20000000000 */
[----:B------:R-:W2:Y:S01]  /*0d70*/  LDCU UR7, c[0x0][0x36c] ;  /* 0x00006d80ff0777ac */ /* 0x000ea20008000800 */
[----:B------:R-:W-:Y:S01]  /*0d80*/  NOP ;  /* 0x0000000000007918 */ /* 0x000fe20000000000 */
[----:B-1----:R-:W-:Y:S01]  /*0d90*/  LOP3.LUT R5, R94, 0x1f, RZ, 0xc0, !PT ;  /* 0x0000001f5e057812 */ /* 0x002fe200078ec0ff */
[----:B------:R-:W-:Y:S01]  /*0da0*/  @!UP0 UMOV UR6, 0x400 ;  /* 0x0000040000068882 */ /* 0x000fe20000000000 */
[----:B------:R-:W-:-:S04]  /*0db0*/  @!UP0 UIADD3 UR4, UPT, UPT, -UR4, 0x100000, URZ ;  /* 0x0010000004048890 */ /* 0x000fc8000fffe1ff */
[----:B------:R-:W-:Y:S02]  /*0dc0*/  @!UP0 USHF.L.U32 UR5, UR4, 0xb, URZ ;  /* 0x0000000b04058899 */ /* 0x000fe400080006ff */
[----:B------:R-:W-:Y:S02]  /*0dd0*/  @!UP0 USHF.L.U32 UR4, UR4, 0x1, URZ ;  /* 0x0000000104048899 */ /* 0x000fe400080006ff */
[----:B------:R-:W-:Y:S01]  /*0de0*/  @!UP0 ULEA UR6, UR61, UR6, 0x18 ;  /* 0x000000063d068291 */ /* 0x000fe2000f8ec0ff */
[----:B------:R-:W-:Y:S01]  /*0df0*/  VOTEU.ALL UP0, P1 ;  /* 0x0000000000ff7886 */ /* 0x000fe20000800000 */
[----:B------:R-:W-:Y:S02]  /*0e00*/  UISETP.NE.AND UP5, UPT, UR20, URZ, UPT ;  /* 0x000000ff1400728c */ /* 0x000fe4000bfa5270 */
[----:B--2---:R-:W-:Y:S01]  /*0e10*/  UISETP.EQ.U32.AND UP6, UPT, UR7, 0x1, UPT ;  /* 0x000000010700788c */ /* 0x004fe2000bfc2070 */
[----:B------:R-:W1:Y:S07]  /*0e20*/  FENCE.VIEW.ASYNC.S ;  /* 0x00000000000073c6 */ /* 0x000e6e0000000000 */
[----:B-1----:R1:W2:Y:S01]  /*0e30*/  @!UP0 SYNCS.EXCH.64 URZ, [UR6+0xe0], UR4 ;  /* 0x0000e00406ff85b2 */ /* 0x0022a20008000100 */
[----:B------:R-:W-:Y:S05]  /*0e40*/  BRA.U !UP6, `(.L_x_15) ;  /* 0x000000010e087547 */ /* 0x000fea000b800000 */
[----:B--2---:R-:W-:Y:S01]  /*0e50*/  UCGABAR_ARV ;  /* 0x00000000000079c7 */ /* 0x004fe20008000000 */
[----:B------:R-:W-:Y:S05]  /*0e60*/  BRA `(.L_x_16) ;  /* 0x0000000000047947 */ /* 0x000fea0003800000 */
.L_x_15:
[----:B--2---:R-:W-:Y:S01]  /*0e70*/  NOP ;  /* 0x0000000000007918 */ /* 0x004fe20000000000 */
.L_x_16:
[----:B------:R-:W2:Y:S01]  /*0e80*/  S2UR UR68, SR_CTAID.X ;  /* 0x00000000004479c3 */ /* 0x000ea20000002500 */
[----:B------:R-:W-:-:S05]  /*0e90*/  CS2R.32 R83, SR_CgaSize ;  /* 0x0000000000537805 */ /* 0x000fca0000008a00 */
[----:B------:R-:W-:-:S05]  /*0ea0*/  IMAD R83, R83, -0xa0, RZ ;  /* 0xffffff6053537824 */ /* 0x000fca00078e02ff */
[----:B-1----:R-:W-:-:S14]  /*0eb0*/  R2UR UR5, R83 ;  /* 0x00000000530572ca */ /* 0x002fdc00000e0000 */
[----:B------:R-:W1:Y:S01]  /*0ec0*/  LDCU UR5, c[0x0][UR5+0x2b0] ;  /* 0x00005600050577ac */ /* 0x000e620008000800 */
[----:B------:R-:W-:-:S05]  /*0ed0*/  CS2R.32 R83, SR_CgaSize ;  /* 0x0000000000537805 */ /* 0x000fca0000008a00 */
[----:B------:R-:W-:-:S05]  /*0ee0*/  IMAD R83, R83, -0xa0, RZ ;  /* 0xffffff6053537824 */ /* 0x000fca00078e02ff */
[----:B------:R-:W-:-:S14]  /*0ef0*/  R2UR UR4, R83 ;  /* 0x00000000530472ca */ /* 0x000fdc00000e0000 */
[----:B------:R-:W3:Y:S01]  /*0f00*/  LDCU UR4, c[0x0][UR4+0x2b4] ;  /* 0x00005680040477ac */ /* 0x000ee20008000800 */
[----:B------:R-:W4:Y:S01]  /*0f10*/  S2UR UR6, SR_CTAID.Y ;  /* 0x00000000000679c3 */ /* 0x000f220000002600 */
[----:B------:R-:W-:-:S05]  /*0f20*/  CS2R.32 R83, SR_CgaSize ;  /* 0x0000000000537805 */ /* 0x000fca0000008a00 */
[----:B------:R-:W-:-:S05]  /*0f30*/  IMAD R83, R83, -0xa0, RZ ;  /* 0xffffff6053537824 */ /* 0x000fca00078e02ff */
[----:B------:R-:W-:-:S14]  /*0f40*/  R2UR UR7, R83 ;  /* 0x00000000530772ca */ /* 0x000fdc00000e0000 */
[----:B------:R-:W3:Y:S01]  /*0f50*/  LDCU UR7, c[0x0][UR7+0x2a0] ;  /* 0x00005400070777ac */ /* 0x000ee20008000800 */
[----:B------:R-:W-:-:S05]  /*0f60*/  CS2R.32 R83, SR_CgaSize ;  /* 0x0000000000537805 */ /* 0x000fca0000008a00 */
[----:B------:R-:W-:-:S05]  /*0f70*/  IMAD R83, R83, -0xa0, RZ ;  /* 0xffffff6053537824 */ /* 0x000fca00078e02ff */
[----:B------:R-:W-:-:S14]  /*0f80*/  R2UR UR8, R83 ;  /* 0x00000000530872ca */ /* 0x000fdc00000e0000 */
[----:B------:R-:W3:Y:S01]  /*0f90*/  LDCU UR8, c[0x0][UR8+0x2a4] ;  /* 0x00005480080877ac */ /* 0x000ee20008000800 */
[----:B------:R-:W3:Y:S01]  /*0fa0*/  S2UR UR52, SR_CTAID.Z ;  /* 0x00000000003479c3 */ /* 0x000ee20000002700 */
[----:B------:R-:W3:Y:S01]  /*0fb0*/  LDCU UR21, c[0x0][0xf24] ;  /* 0x0001e480ff1577ac */ /* 0x000ee20008000800 */
[----:B------:R-:W-:Y:S01]  /*0fc0*/  USHF.L.U32 UR38, UR61, 0x9, URZ ;  /* 0x000000093d267899 */ /* 0x000fe200080006ff */
[----:B------:R-:W3:Y:S01]  /*0fd0*/  LDCU UR39, c[0x0][0xf24] ;  /* 0x0001e480ff2777ac */ /* 0x000ee20008000800 */
[----:B--2---:R-:W-:Y:S01]  /*0fe0*/  I2FP.F32.U32 R4, UR68 ;  /* 0x0000004400047c45 */ /* 0x004fe20008201000 */
[----:B------:R-:W2:Y:S04]  /*0ff0*/  LDCU UR23, c[0x0][0xf30] ;  /* 0x0001e600ff1777ac */ /* 0x000ea80008000800 */
[----:B-1----:R-:W-:Y:S01]  /*1000*/  FMUL R4, R4, UR5 ;  /* 0x0000000504047c20 */ /* 0x002fe20008400000 */
[----:B------:R-:W-:Y:S01]  /*1010*/  ULOP3.LUT UR38, UR38, 0x200, URZ, 0xc0, !UPT ;  /* 0x0000020026267892 */ /* 0x000fe2000f8ec0ff */
[----:B----4-:R-:W-:Y:S01]  /*1020*/  I2FP.F32.U32 R3, UR6 ;  /* 0x0000000600037c45 */ /* 0x010fe20008201000 */
[----:B------:R-:W-:Y:S01]  /*1030*/  UMOV UR28, UR68 ;  /* 0x00000044001c7c82 */ /* 0x000fe20008000000 */
[----:B------:R-:W-:-:S02]  /*1040*/  UMOV UR12, UR6 ;  /* 0x00000006000c7c82 */ /* 0x000fc40008000000 */
[----:B------:R-:W1:Y:S01]  /*1050*/  F2I.U32.TRUNC.NTZ R4, R4 ;  /* 0x0000000400047305 */ /* 0x000e62000020f000 */
[----:B---3--:R-:W-:Y:S01]  /*1060*/  UISETP.GE.AND UP2, UPT, UR21, 0x1, UPT ;  /* 0x000000011500788c */ /* 0x008fe2000bf46270 */
[----:B------:R-:W-:-:S06]  /*1070*/  FMUL R3, R3, UR4 ;  /* 0x0000000403037c20 */ /* 0x000fcc0008400000 */
[----:B------:R-:W3:Y:S01]  /*1080*/  F2I.U32.TRUNC.NTZ R3, R3 ;  /* 0x0000000300037305 */ /* 0x000ee2000020f000 */
[----:B-1----:R-:W-:Y:S02]  /*1090*/  R2UR UR5, R4 ;  /* 0x00000000040572ca */ /* 0x002fe400000e0000 */
[----:B------:R-:W-:Y:S02]  /*10a0*/  PRMT R4, RZ, 0x7610, R4 ;  /* 0x00007610ff047816 */ /* 0x000fe40000000004 */
[----:B---3--:R-:W-:Y:S02]  /*10b0*/  R2UR UR4, R3 ;  /* 0x00000000030472ca */ /* 0x008fe400000e0000 */
[----:B------:R-:W-:-:S07]  /*10c0*/  PRMT R3, RZ, 0x7610, R3 ;  /* 0x00007610ff037816 */ /* 0x000fce0000000003 */
[----:B------:R-:W-:-:S04]  /*10d0*/  UIADD3 UR5, UPT, UPT, -UR5, URZ, URZ ;  /* 0x000000ff05057290 */ /* 0x000fc8000fffe1ff */
[----:B------:R-:W-:Y:S02]  /*10e0*/  UIMAD UR5, UR7, UR5, UR68 ;  /* 0x00000005070572a4 */ /* 0x000fe4000f8e0244 */
[----:B------:R-:W-:-:S04]  /*10f0*/  UIADD3 UR4, UPT, UPT, -UR4, URZ, URZ ;  /* 0x000000ff04047290 */ /* 0x000fc8000fffe1ff */
[----:B------:R-:W-:Y:S01]  /*1100*/  IMAD.U32 R83, RZ, RZ, UR5 ;  /* 0x00000005ff537e24 */ /* 0x000fe2000f8e00ff */
[----:B------:R-:W-:-:S06]  /*1110*/  UIMAD UR4, UR8, UR4, UR6 ;  /* 0x00000004080472a4 */ /* 0x000fcc000f8e0206 */
[----:B------:R-:W-:Y:S01]  /*1120*/  IMAD.U32 R82, RZ, RZ, UR4 ;  /* 0x00000004ff527e24 */ /* 0x000fe2000f8e00ff */
[----:B--2---:R-:W-:Y:S06]  /*1130*/  BRA.U UP5, `(.L_x_17) ;  /* 0x0000000105307547 */ /* 0x004fec000b800000 */
[----:B------:R-:W-:Y:S01]  /*1140*/  R2UR UR5, R82 ;  /* 0x00000000520572ca */ /* 0x000fe200000e0000 */
[----:B------:R-:W-:Y:S01]  /*1150*/  UMOV UR7, 0x3 ;  /* 0x0000000300077882 */ /* 0x000fe20000000000 */
[----:B------:R-:W-:-:S11]  /*1160*/  R2UR UR4, R83 ;  /* 0x00000000530472ca */ /* 0x000fd600000e0000 */
[----:B------:R-:W-:-:S04]  /*1170*/  UISETP.NE.AND UP0, UPT, UR5, URZ, UPT ;  /* 0x000000ff0500728c */ /* 0x000fc8000bf05270 */
[----:B------:R-:W-:Y:S02]  /*1180*/  UISETP.LT.U32.OR UP0, UPT, UR4, 0x2, !UP0 ;  /* 0x000000020400788c */ /* 0x000fe4000c701470 */
[----:B------:R-:W-:Y:S02]  /*1190*/  ULOP3.LUT UR4, UR4, 0xfffffffe, URZ, 0xc0, !UPT ;  /* 0xfffffffe04047892 */ /* 0x000fe4000f8ec0ff */
[----:B------:R-:W-:Y:S02]  /*11a0*/  USEL UR6, URZ, 0x1, !UP0 ;  /* 0x00000001ff067887 */ /* 0x000fe4000c000000 */
[----:B------:R-:W-:Y:S02]  /*11b0*/  USEL UR5, URZ, 0x2, !UP0 ;  /* 0x00000002ff057887 */ /* 0x000fe4000c000000 */
[----:B------:R-:W-:Y:S02]  /*11c0*/  USHF.L.U32 UR4, UR7, UR4, URZ ;  /* 0x0000000407047299 */ /* 0x000fe400080006ff */
[----:B------:R-:W-:-:S04]  /*11d0*/  UIADD3 UR5, UPT, UPT, UR6, UR5, URZ ;  /* 0x0000000506057290 */ /* 0x000fc8000fffe0ff */
[----:B------:R-:W-:Y:S02]  /*11e0*/  IMAD.U32 R3, RZ, RZ, UR4 ;  /* 0x00000004ff037e24 */ /* 0x000fe4000f8e00ff */
[----:B------:R-:W-:Y:S02]  /*11f0*/  IMAD.U32 R4, RZ, RZ, UR5 ;  /* 0x00000005ff047e24 */ /* 0x000fe4000f8e00ff */
.L_x_17:
[----:B------:R-:W-:Y:S05]  /*1200*/  BRA.U !UP2, `(.L_x_18) ;  /* 0x000000010ad07547 */ /* 0x000fea000b800000 */
[----:B------:R-:W1:Y:S01]  /*1210*/  LDCU.128 UR16, c[0x0][0xf10] ;  /* 0x0001e200ff1077ac */ /* 0x000e620008000c00 */
[----:B------:R-:W2:Y:S01]  /*1220*/  LDCU UR6, c[0x0][0x370] ;  /* 0x00006e00ff0677ac */ /* 0x000ea20008000800 */
[----:B------:R-:W3:Y:S01]  /*1230*/  LDCU UR7, c[0x0][0x374] ;  /* 0x00006e80ff0777ac */ /* 0x000ee20008000800 */
[----:B------:R-:W4:Y:S01]  /*1240*/  LDCU UR22, c[0x0][0xf0c] ;  /* 0x0001e180ff1677ac */ /* 0x000f220008000800 */
[----:B------:R-:W4:Y:S01]  /*1250*/  LDCU UR13, c[0x0][0xf20] ;  /* 0x0001e400ff0d77ac */ /* 0x000f220008000800 */
[----:B------:R-:W4:Y:S01]  /*1260*/  LDCU.64 UR8, c[0x0][0xf28] ;  /* 0x0001e500ff0877ac */ /* 0x000f220008000a00 */
[----:B-1----:R-:W-:Y:S02]  /*1270*/  UISETP.NE.AND UP3, UPT, UR18, 0x1, UPT ;  /* 0x000000011200788c */ /* 0x002fe4000bf65270 */
[----:B---3--:R-:W-:Y:S02]  /*1280*/  UIMAD.WIDE.U32 UR10, UR7, UR19, URZ ;  /* 0x00000013070a72a5 */ /* 0x008fe4000f8e00ff */
[----:B--2---:R-:W-:-:S02]  /*1290*/  UIMAD.WIDE.U32 UR14, UR6, UR16, URZ ;  /* 0x00000010060e72a5 */ /* 0x004fc4000f8e00ff */
[----:B----4-:R-:W-:Y:S02]  /*12a0*/  UISETP.NE.AND UP0, UPT, UR22, 0x1, UPT ;  /* 0x000000011600788c */ /* 0x010fe4000bf05270 */
[----:B------:R-:W-:Y:S01]  /*12b0*/  UISETP.NE.AND UP2, UPT, UR21, 0x1, UPT ;  /* 0x000000011500788c */ /* 0x000fe2000bf45270 */
[----:B------:R-:W-:Y:S02]  /*12c0*/  UMOV UR10, UR11 ;  /* 0x0000000b000a7c82 */ /* 0x000fe40008000000 */
[----:B------:R-:W-:Y:S01]  /*12d0*/  UMOV UR14, UR15 ;  /* 0x0000000f000e7c82 */ /* 0x000fe20008000000 */
[----:B------:R-:W-:Y:S02]  /*12e0*/  @UP3 USHF.R.U32.HI UR7, URZ, UR13, UR10 ;  /* 0x0000000dff073299 */ /* 0x000fe4000801160a */
[----:B------:R-:W-:Y:S02]  /*12f0*/  UIMAD.WIDE.U32 UR4, UR28, UR16, URZ ;  /* 0x000000101c0472a5 */ /* 0x000fe4000f8e00ff */
[----:B------:R-:W-:-:S02]  /*1300*/  UIMAD.WIDE.U32 UR10, UR7, UR8, URZ ;  /* 0x00000008070a72a5 */ /* 0x000fc4000f8e00ff */
[----:B------:R-:W-:Y:S02]  /*1310*/  @UP0 USHF.R.U32.HI UR6, URZ, UR17, UR14 ;  /* 0x00000011ff060299 */ /* 0x000fe4000801160e */
[----:B------:R-:W-:Y:S02]  /*1320*/  UIMAD.WIDE.U32 UR14, UR12, UR19, URZ ;  /* 0x000000130c0e72a5 */ /* 0x000fe4000f8e00ff */
[----:B------:R-:W-:Y:S02]  /*1330*/  USHF.R.U32.HI UR5, URZ, UR17, UR5 ;  /* 0x00000011ff057299 */ /* 0x000fe40008011605 */
[----:B------:R-:W-:Y:S01]  /*1340*/  UIMAD.WIDE.U32 UR16, UR6, UR8, URZ ;  /* 0x00000008061072a5 */ /* 0x000fe2000f8e00ff */
[----:B------:R-:W-:Y:S02]  /*1350*/  UMOV UR10, UR11 ;  /* 0x0000000b000a7c82 */ /* 0x000fe40008000000 */
[----:B------:R-:W-:Y:S01]  /*1360*/  UMOV UR4, UR15 ;  /* 0x0000000f00047c82 */ /* 0x000fe20008000000 */
[----:B------:R-:W-:-:S02]  /*1370*/  @UP2 USHF.R.U32.HI UR7, URZ, UR9, UR10 ;  /* 0x00000009ff072299 */ /* 0x000fc4000801160a */
[----:B------:R-:W-:Y:S01]  /*1380*/  USHF.R.U32.HI UR4, URZ, UR13, UR4 ;  /* 0x0000000dff047299 */ /* 0x000fe20008011604 */
[----:B------:R-:W-:Y:S01]  /*1390*/  UMOV UR16, UR17 ;  /* 0x0000001100107c82 */ /* 0x000fe20008000000 */
[----:B------:R-:W-:Y:S02]  /*13a0*/  UIMAD UR7, UR7, UR21, URZ ;  /* 0x00000015070772a4 */ /* 0x000fe4000f8e02ff */
[----:B------:R-:W-:Y:S02]  /*13b0*/  USEL UR4, UR12, UR4, !UP3 ;  /* 0x000000040c047287 */ /* 0x000fe4000d800000 */
[----:B------:R-:W-:Y:S02]  /*13c0*/  @UP2 USHF.R.U32.HI UR6, URZ, UR9, UR16 ;  /* 0x00000009ff062299 */ /* 0x000fe40008011610 */
[----:B------:R-:W-:Y:S02]  /*13d0*/  USEL UR5, UR28, UR5, !UP0 ;  /* 0x000000051c057287 */ /* 0x000fe4000c000000 */
[----:B------:R-:W-:-:S02]  /*13e0*/  UIMAD UR13, UR6, UR21, URZ ;  /* 0x00000015060d72a4 */ /* 0x000fc4000f8e02ff */
[----:B------:R-:W-:Y:S02]  /*13f0*/  UISETP.GE.AND UP0, UPT, UR4, UR7, UPT ;  /* 0x000000070400728c */ /* 0x000fe4000bf06270 */
[----:B------:R-:W-:Y:S02]  /*1400*/  UIMAD.WIDE.U32 UR10, UR4, UR8, URZ ;  /* 0x00000008040a72a5 */ /* 0x000fe4000f8e00ff */
[----:B------:R-:W-:Y:S02]  /*1410*/  UISETP.GE.OR UP0, UPT, UR5, UR13, UP0 ;  /* 0x0000000d0500728c */ /* 0x000fe40008706670 */
[----:B------:R-:W-:Y:S02]  /*1420*/  UIMAD.WIDE.U32 UR14, UR5, UR8, URZ ;  /* 0x00000008050e72a5 */ /* 0x000fe4000f8e00ff */
[----:B------:R-:W-:Y:S01]  /*1430*/  UIADD3 UR7, UPT, UPT, -UR4, URZ, URZ ;  /* 0x000000ff04077290 */ /* 0x000fe2000fffe1ff */
[----:B------:R-:W-:Y:S01]  /*1440*/  UMOV UR8, UR11 ;  /* 0x0000000b00087c82 */ /* 0x000fe20008000000 */
[----:B------:R-:W-:-:S02]  /*1450*/  UIADD3 UR10, UPT, UPT, -UR5, URZ, URZ ;  /* 0x000000ff050a7290 */ /* 0x000fc4000fffe1ff */
[----:B------:R-:W-:Y:S02]  /*1460*/  USHF.R.U32.HI UR8, URZ, UR9, UR8 ;  /* 0x00000009ff087299 */ /* 0x000fe40008011608 */
[----:B------:R-:W-:Y:S02]  /*1470*/  UIMAD UR12, UR18, UR7, UR12 ;  /* 0x00000007120c72a4 */ /* 0x000fe4000f8e020c */
[----:B------:R-:W-:Y:S01]  /*1480*/  USEL UR8, UR4, UR8, !UP2 ;  /* 0x0000000804087287 */ /* 0x000fe2000d000000 */
[----:B------:R-:W-:Y:S01]  /*1490*/  @!UP0 UMOV UR7, UR15 ;  /* 0x0000000f00078c82 */ /* 0x000fe20008000000 */
[----:B------:R-:W-:Y:S02]  /*14a0*/  UIMAD UR28, UR22, UR10, UR28 ;  /* 0x0000000a161c72a4 */ /* 0x000fe4000f8e021c */
[----:B------:R-:W-:Y:S02]  /*14b0*/  @!UP0 USHF.R.U32.HI UR7, URZ, UR9, UR7 ;  /* 0x00000009ff078299 */ /* 0x000fe40008011607 */
[----:B------:R-:W-:-:S02]  /*14c0*/  UIADD3 UR9, UPT, UPT, -UR8, URZ, URZ ;  /* 0x000000ff08097290 */ /* 0x000fc4000fffe1ff */
[----:B------:R-:W-:Y:S02]  /*14d0*/  @!UP0 USEL UR7, UR5, UR7, !UP2 ;  /* 0x0000000705078287 */ /* 0x000fe4000d000000 */
[----:B------:R-:W-:Y:S02]  /*14e0*/  UIMAD UR9, UR21, UR9, UR4 ;  /* 0x00000009150972a4 */ /* 0x000fe4000f8e0204 */
[----:B------:R-:W-:Y:S02]  /*14f0*/  @!UP0 UIADD3 UR8, UPT, UPT, UR8, -UR7, URZ ;  /* 0x8000000708088290 */ /* 0x000fe4000fffe0ff */
[----:B------:R-:W-:Y:S02]  /*1500*/  @!UP0 UIMAD UR6, UR9, UR6, UR7 ;  /* 0x00000006090682a4 */ /* 0x000fe4000f8e0207 */
[----:B------:R-:W-:-:S04]  /*1510*/  @!UP0 UIMAD UR4, UR8, UR21, UR5 ;  /* 0x00000015080482a4 */ /* 0x000fc8000f8e0205 */
[----:B------:R-:W-:Y:S01]  /*1520*/  UIMAD UR12, UR4, UR18, UR12 ;  /* 0x00000012040c72a4 */ /* 0x000fe2000f8e020c */
[----:B------:R-:W-:Y:S02]  /*1530*/  @!UP0 UMOV UR5, UR6 ;  /* 0x0000000600058c82 */ /* 0x000fe40008000000 */
[----:B------:R-:W-:-:S12]  /*1540*/  UIMAD UR28, UR5, UR22, UR28 ;  /* 0x00000016051c72a4 */ /* 0x000fd8000f8e021c */
.L_x_18:
[----:B------:R-:W-:Y:S02]  /*1550*/  UISETP.NE.AND UP2, UPT, UR23, 0x1, UPT ;  /* 0x000000011700788c */ /* 0x000fe4000bf45270 */
[----:B------:R-:W-:Y:S02]  /*1560*/  UISETP.NE.AND UP0, UPT, UR20, 0x2, UPT ;  /* 0x000000021400788c */ /* 0x000fe4000bf05270 */
[----:B------:R-:W-:Y:S02]  /*1570*/  ULOP3.LUT UR70, UR68, 0x1, URZ, 0xc0, !UPT ;  /* 0x0000000144467892 */ /* 0x000fe4000f8ec0ff */
[----:B------:R-:W-:-:S03]  /*1580*/  USHF.R.U32.HI UR53, URZ, 0x9, UR38 ;  /* 0x00000009ff357899 */ /* 0x000fc60008011626 */
[----:B------:R-:W-:Y:S09]  /*1590*/  BRA.U UP2, `(.L_x_19) ;  /* 0x0000000102407547 */ /* 0x000ff2000b800000 */
[----:B------:R-:W1:Y:S01]  /*15a0*/  LDCU.128 UR8, c[0x0][0xf10] ;  /* 0x0001e200ff0877ac */ /* 0x000e620008000c00 */
[----:B------:R-:W2:Y:S01]  /*15b0*/  LDCU UR13, c[0x0][0xf0c] ;  /* 0x0001e180ff0d77ac */ /* 0x000ea20008000800 */
[----:B------:R-:W3:Y:S01]  /*15c0*/  LDCU UR14, c[0x0][0xf20] ;  /* 0x0001e400ff0e77ac */ /* 0x000ee20008000800 */
[----:B-1----:R-:W-:Y:S02]  /*15d0*/  UIMAD.WIDE.U32 UR4, UR28, UR8, URZ ;  /* 0x000000081c0472a5 */ /* 0x002fe4000f8e00ff */
[----:B------:R-:W-:Y:S02]  /*15e0*/  UIMAD.WIDE.U32 UR6, UR12, UR11, URZ ;  /* 0x0000000b0c0672a5 */ /* 0x000fe4000f8e00ff */
[----:B--2---:R-:W-:Y:S02]  /*15f0*/  UISETP.NE.AND UP2, UPT, UR13, 0x1, UPT ;  /* 0x000000010d00788c */ /* 0x004fe4000bf45270 */
[----:B------:R-:W-:-:S03]  /*1600*/  USHF.R.U32.HI UR5, URZ, UR9, UR5 ;  /* 0x00000009ff057299 */ /* 0x000fc60008011605 */
[----:B------:R-:W-:Y:S01]  /*1610*/  UMOV UR4, UR7 ;  /* 0x0000000700047c82 */ /* 0x000fe20008000000 */
[----:B------:R-:W-:Y:S02]  /*1620*/  USEL UR5, UR28, UR5, !UP2 ;  /* 0x000000051c057287 */ /* 0x000fe4000d000000 */
[----:B------:R-:W-:Y:S02]  /*1630*/  UISETP.NE.AND UP2, UPT, UR10, 0x1, UPT ;  /* 0x000000010a00788c */ /* 0x000fe4000bf45270 */
[----:B---3--:R-:W-:-:S04]  /*1640*/  USHF.R.U32.HI UR4, URZ, UR14, UR4 ;  /* 0x0000000eff047299 */ /* 0x008fc80008011604 */
[----:B------:R-:W-:-:S04]  /*1650*/  USEL UR4, UR12, UR4, !UP2 ;  /* 0x000000040c047287 */ /* 0x000fc8000d000000 */
[----:B------:R-:W-:Y:S02]  /*1660*/  UIADD3 UR6, UPT, UPT, UR5, -UR4, URZ ;  /* 0x8000000405067290 */ /* 0x000fe4000fffe0ff */
[----:B------:R-:W-:Y:S02]  /*1670*/  UIADD3 UR4, UPT, UPT, -UR5, UR4, URZ ;  /* 0x0000000405047290 */ /* 0x000fe4000fffe1ff */
[----:B------:R-:W-:Y:S02]  /*1680*/  UIMAD UR12, UR6, UR10, UR12 ;  /* 0x0000000a060c72a4 */ /* 0x000fe4000f8e020c */
[----:B------:R-:W-:-:S12]  /*1690*/  UIMAD UR28, UR4, UR13, UR28 ;  /* 0x0000000d041c72a4 */ /* 0x000fd8000f8e021c */
.L_x_19:
[----:B------:R-:W-:Y:S05]  /*16a0*/  BRA.U !UP6, `(.L_x_20) ;  /* 0x000000010e0c7547 */ /* 0x000fea000b800000 */
[----:B------:R-:W-:Y:S01]  /*16b0*/  UCGABAR_WAIT ;  /* 0x0000000000007dc7 */ /* 0x000fe20008000000 */
[----:B------:R-:W-:Y:S01]  /*16c0*/  CCTL.IVALL ;  /* 0x00000000ff00798f */ /* 0x000fe20002000000 */
[----:B------:R-:W-:Y:S05]  /*16d0*/  BRA `(.L_x_21) ;  /* 0x0000000000047947 */ /* 0x000fea0003800000 */
.L_x_20:
[----:B------:R-:W-:Y:S06]  /*16e0*/  BAR.SYNC.DEFER_BLOCKING 0x0 ;  /* 0x0000000000007b1d */ /* 0x000fec0000010000 */
.L_x_21:
[----:B------:R-:W-:Y:S05]  /*16f0*/  BRA.U UP0, `(.L_x_22) ;  /* 0x0000001500dc7547 */ /* 0x000fea000b800000 */
[----:B------:R-:W1:Y:S01]  /*1700*/  LDCU UR6, c[0x0][0x38c] ;  /* 0x00007180ff0677ac */ /* 0x000e620008000800 */
[----:B------:R-:W-:Y:S01]  /*1710*/  PLOP3.LUT P2, PT, PT, PT, UP4, 0x80, 0x8 ;  /* 0x000000000008781c */ /* 0x000fe20003f4f048 */
[----:B------:R-:W-:Y:S01]  /*1720*/  IMAD.MOV.U32 R12, RZ, RZ, 0x1 ;  /* 0x00000001ff0c7424 */ /* 0x000fe200078e00ff */
[----:B------:R-:W-:Y:S02]  /*1730*/  ISETP.NE.AND P3, PT, R5, RZ, P4 ;  /* 0x000000ff0500720c */ /* 0x000fe40002765270 */
[----:B------:R-:W-:Y:S02]  /*1740*/  CS2R R10, SRZ ;  /* 0x00000000000a7805 */ /* 0x000fe4000001ff00 */
[----:B------:R-:W-:Y:S01]  /*1750*/  PLOP3.LUT P2, PT, P2, PT, PT, 0x8, 0x80 ;  /* 0x000000000080781c */ /* 0x000fe2000174e170 */
[----:B------:R-:W-:Y:S01]  /*1760*/  IMAD.MOV.U32 R9, RZ, RZ, RZ ;  /* 0x000000ffff097224 */ /* 0x000fe200078e00ff */
[----:B------:R-:W2:Y:S01]  /*1770*/  LDCU UR63, c[0x0][0x370] ;  /* 0x00006e00ff3f77ac */ /* 0x000ea20008000800 */
[----:B------:R-:W-:Y:S01]  /*1780*/  IMAD.MOV.U32 R8, RZ, RZ, 0x1 ;  /* 0x00000001ff087424 */ /* 0x000fe200078e00ff */
[----:B------:R-:W3:Y:S01]  /*1790*/  LDCU.64 UR54, c[0x0][0x348] ;  /* 0x00006900ff3677ac */ /* 0x000ee20008000a00 */
[----:B------:R-:W4:Y:S01]  /*17a0*/  LDCU UR62, c[0x0][0x374] ;  /* 0x00006e80ff3e77ac */ /* 0x000f220008000800 */
[----:B-1----:R-:W-:-:S02]  /*17b0*/  UIADD3 UR5, UPT, UPT, UR6, 0xff, URZ ;  /* 0x000000ff06057890 */ /* 0x002fc4000fffe0ff */
[----:B------:R-:W-:Y:S02]  /*17c0*/  UIADD3 UR69, UPT, UPT, UR6, 0x1fe, URZ ;  /* 0x000001fe06457890 */ /* 0x000fe4000fffe0ff */
[----:B------:R-:W-:Y:S01]  /*17d0*/  USHF.R.S32.HI UR4, URZ, 0x1f, UR5 ;  /* 0x0000001fff047899 */ /* 0x000fe20008011405 */
[----:B------:R-:W-:-:S03]  /*17e0*/  UMOV UR29, URZ ;  /* 0x000000ff001d7c82 */ /* 0x000fc60008000000 */
[----:B------:R-:W-:Y:S02]  /*17f0*/  ULEA.HI UR4, UR4, UR5, URZ, 0x8 ;  /* 0x0000000504047291 */ /* 0x000fe4000f8f40ff */
[----:B------:R-:W-:Y:S02]  /*1800*/  UIADD3 UR5, UPT, UPT, UR6, -0x1, URZ ;  /* 0xffffffff06057890 */ /* 0x000fe4000fffe0ff */
[----:B------:R-:W-:Y:S02]  /*1810*/  USHF.R.S32.HI UR65, URZ, 0x8, UR4 ;  /* 0x00000008ff417899 */ /* 0x000fe40008011404 */
[----:B------:R-:W-:Y:S02]  /*1820*/  UISETP.GE.U32.AND UP1, UPT, UR5, -0x1ff, UPT ;  /* 0xfffffe010500788c */ /* 0x000fe4000bf26070 */
[----:B------:R-:W-:-:S04]  /*1830*/  UISETP.LT.U32.AND UP0, UPT, UR65, 0x3, UPT ;  /* 0x000000034100788c */ /* 0x000fc8000bf01070 */
[----:B------:R-:W-:Y:S02]  /*1840*/  USEL UR64, UR65, 0x3, UP0 ;  /* 0x0000000341407887 */ /* 0x000fe40008000000 */
[----:B------:R-:W-:Y:S02]  /*1850*/  UISETP.NE.AND UP0, UPT, UR20, URZ, UPT ;  /* 0x000000ff1400728c */ /* 0x000fe4000bf05270 */
[----:B------:R-:W-:Y:S02]  /*1860*/  UIADD3 UR4, UPT, UPT, UR64, -0x1, URZ ;  /* 0xffffffff40047890 */ /* 0x000fe4000fffe0ff */
[----:B------:R-:W-:Y:S02]  /*1870*/  @UP1 UIADD3 UR4, UPT, UPT, UR64, URZ, URZ ;  /* 0x000000ff40041290 */ /* 0x000fe4000fffe0ff */
[----:B------:R-:W-:Y:S02]  /*1880*/  USEL UR45, UR47, 0x2, UP0 ;  /* 0x000000022f2d7887 */ /* 0x000fe40008000000 */
[----:B------:R-:W-:-:S02]  /*1890*/  UIADD3 UR67, UPT, UPT, UR65, -UR64, URZ ;  /* 0x8000004041437290 */ /* 0x000fc4000fffe0ff */
[----:B------:R-:W-:Y:S02]  /*18a0*/  UIADD3 UR58, UPT, UPT, UR4, 0x1, URZ ;  /* 0x00000001043a7890 */ /* 0x000fe4000fffe0ff */
[----:B--234-:R-:W-:-:S12]  /*18b0*/  UIADD3 UR66, UPT, UPT, -UR4, URZ, URZ ;  /* 0x000000ff04427290 */ /* 0x01cfd8000fffe1ff */
.L_x_46:
[----:B------:R-:W-:Y:S01]  /*18c0*/  UISETP.NE.AND UP0, UPT, UR61, URZ, UPT ;  /* 0x000000ff3d00728c */ /* 0x000fe2000bf05270 */
[----:B-1----:R-:W1:Y:S08]  /*18d0*/  S2UR UR61, SR_CgaCtaId ;  /* 0x00000000003d79c3 */ /* 0x002e700000008800 */
[----:B---3--:R-:W-:Y:S05]  /*18e0*/  BRA.U UP0, `(.L_x_23) ;  /* 0x0000000100347547 */ /* 0x008fea000b800000 */
[----:B------:R-:W2:Y:S01]  /*18f0*/  S2R R0, SR_CgaCtaId ;  /* 0x0000000000007919 */ /* 0x000ea20000008800 */
[----:B------:R-:W-:Y:S02]  /*1900*/  MOV R3, 0x400 ;  /* 0x0000040000037802 */ /* 0x000fe40000000f00 */
[----:B------:R-:W-:Y:S02]  /*1910*/  SHF.L.U32 R2, R8, 0x1f, RZ ;  /* 0x0000001f08027819 */ /* 0x000fe400000006ff */
[----:B--2---:R-:W-:-:S05]  /*1920*/  LEA R0, R0, R3, 0x18 ;  /* 0x0000000300007211 */ /* 0x004fca00078ec0ff */
[----:B------:R-:W-:-:S04]  /*1930*/  IMAD R3, R9, 0x8, R0 ;  /* 0x0000000809037824 */ /* 0x000fc800078e0200 */
[----:B------:R-:W2:Y:S02]  /*1940*/  SYNCS.PHASECHK.TRANS64.TRYWAIT P0, [R3+URZ+0xd0], R2 ;  /* 0x0000d002030075a7 */ /* 0x000ea400080011ff */
[----:B--2---:R-:W-:Y:S05]  /*1950*/  @!P0 BRA `(.L_x_24) ;  /* 0x0000008c00588947 */ /* 0x004fea0003800000 */
.L_x_150:
[----:B------:R-:W-:Y:S01]  /*1960*/  VIADD R9, R9, 0x1 ;  /* 0x0000000109097836 */ /* 0x000fe20000000000 */
[----:B------:R2:W-:Y:S04]  /*1970*/  SYNCS.ARRIVE.TRANS64.A1T0 RZ, [R3+URZ+0xc0], RZ ;  /* 0x0000c0ff03ff79a7 */ /* 0x0005e800081000ff */
[----:B------:R-:W-:-:S04]  /*1980*/  ISETP.NE.AND P0, PT, R9, 0x2, PT ;  /* 0x000000020900780c */ /* 0x000fc80003f05270 */
[----:B------:R-:W-:Y:S02]  /*1990*/  SEL R9, R9, RZ, P0 ;  /* 0x000000ff09097207 */ /* 0x000fe40000000000 */
[----:B--2---:R-:W-:-:S04]  /*19a0*/  SEL R3, RZ, 0x1, P0 ;  /* 0x00000001ff037807 */ /* 0x004fc80000000000 */
[----:B------:R-:W-:Y:S02]  /*19b0*/  LOP3.LUT R8, R8, R3, RZ, 0x3c, !PT ;  /* 0x0000000308087212 */ /* 0x000fe400078e3cff */
.L_x_23:
[----:B------:R-:W-:Y:S01]  /*19c0*/  UMOV UR6, 0x400 ;  /* 0x0000040000067882 */ /* 0x000fe20000000000 */
[----:B------:R-:W-:Y:S01]  /*19d0*/  SHF.L.U32 R0, R12, 0x1f, RZ ;  /* 0x0000001f0c007819 */ /* 0x000fe200000006ff */
[----:B-1----:R-:W-:Y:S02]  /*19e0*/  ULEA UR6, UR61, UR6, 0x18 ;  /* 0x000000063d067291 */ /* 0x002fe4000f8ec0ff */
[----:B------:R-:W-:Y:S02]  /*19f0*/  UISETP.GE.U32.AND UP0, UPT, UR69, 0x1ff, UPT ;  /* 0x000001ff4500788c */ /* 0x000fe4000bf06070 */
[----:B------:R-:W-:Y:S02]  /*1a00*/  ULEA UR4, UR29, UR6, 0x3 ;  /* 0x000000061d047291 */ /* 0x000fe4000f8e18ff */
[----:B------:R-:W-:Y:S01]  /*1a10*/  ULEA UR35, UR12, UR70, 0x1 ;  /* 0x000000460c237291 */ /* 0x000fe2000f8e08ff */
[----:B------:R-:W-:-:S03]  /*1a20*/  UMOV UR15, URZ ;  /* 0x000000ff000f7c82 */ /* 0x000fc60008000000 */
[----:B------:R-:W-:-:S03]  /*1a30*/  USHF.L.U32 UR35, UR35, 0x6, URZ ;  /* 0x0000000623237899 */ /* 0x000fc600080006ff */
[----:B------:R1:W2:Y:S01]  /*1a40*/  SYNCS.PHASECHK.TRANS64.TRYWAIT P1, [UR4+0x18], R0 ;  /* 0x00001800ff0075a7 */ /* 0x0002a20008021104 */
[----:B------:R-:W-:-:S04]  /*1a50*/  ULEA.HI UR4, UR28, UR28, URZ, 0x1 ;  /* 0x0000001c1c047291 */ /* 0x000fc8000f8f08ff */
[----:B------:R-:W-:Y:S02]  /*1a60*/  USHF.L.U32 UR5, UR4, 0x7, URZ ;  /* 0x0000000704057899 */ /* 0x000fe400080006ff */
[----:B------:R-:W-:Y:S02]  /*1a70*/  ULOP3.LUT UR20, UR4, 0xfffffffe, URZ, 0xc0, !UPT ;  /* 0xfffffffe04147892 */ /* 0x000fe4000f8ec0ff */
[----:B------:R-:W-:Y:S02]  /*1a80*/  ULOP3.LUT UR5, UR5, 0xffffff00, URZ, 0xc0, !UPT ;  /* 0xffffff0005057892 */ /* 0x000fe4000f8ec0ff */
[----:B------:R-:W-:Y:S02]  /*1a90*/  ULOP3.LUT UR20, UR20, 0x1, UR68, 0xf8, !UPT ;  /* 0x0000000114147892 */ /* 0x000fe4000f8ef844 */
[----:B------:R-:W-:Y:S01]  /*1aa0*/  ULEA UR51, UR70, UR5, 0x7 ;  /* 0x0000000546337291 */ /* 0x000fe2000f8e38ff */
[----:B------:R-:W-:Y:S11]  /*1ab0*/  BRA.U !UP0, `(.L_x_25) ;  /* 0x0000000508587547 */ /* 0x000ff6000b800000 */
[----:B------:R-:W-:Y:S01]  /*1ac0*/  UMOV UR37, UR66 ;  /* 0x0000004200257c82 */ /* 0x000fe20008000000 */
[----:B------:R-:W-:Y:S01]  /*1ad0*/  UMOV UR5, UR29 ;  /* 0x0000001d00057c82 */ /* 0x000fe20008000000 */
[----:B------:R-:W-:Y:S01]  /*1ae0*/  UMOV UR42, 0x80 ;  /* 0x00000080002a7882 */ /* 0x000fe20000000000 */
[----:B------:R-:W-:Y:S01]  /*1af0*/  UMOV UR19, URZ ;  /* 0x000000ff00137c82 */ /* 0x000fe20008000000 */
[----:B------:R-:W-:-:S05]  /*1b00*/  UMOV UR11, UR53 ;  /* 0x00000035000b7c82 */ /* 0x000fca0008000000 */
.L_x_33:
[----:B------:R-:W-:Y:S01]  /*1b10*/  ULEA UR7, UR5, UR6, 0x3 ;  /* 0x0000000605077291 */ /* 0x000fe2000f8e18ff */
[----:B--2---:R-:W-:Y:S01]  /*1b20*/  @P4 MOV R2, 0x19000 ;  /* 0x0001900000024802 */ /* 0x004fe20000000f00 */
[----:B--23--:R-:W-:Y:S10]  /*1b30*/  @P1 BRA `(.L_x_26) ;  /* 0x00000000000c1947 */ /* 0x00cff40003800000 */
[----:B------:R-:W-:-:S04]  /*1b40*/  SHF.L.U32 R3, R12, 0x1f, RZ ;  /* 0x0000001f0c037819 */ /* 0x000fc800000006ff */
[----:B------:R-:W2:Y:S02]  /*1b50*/  SYNCS.PHASECHK.TRANS64.TRYWAIT P0, [UR7+0x18], R3 ;  /* 0x00001803ff0075a7 */ /* 0x000ea40008001107 */
[----:B--2---:R-:W-:Y:S05]  /*1b60*/  @!P0 BRA `(.L_x_27) ;  /* 0x0000008800e88947 */ /* 0x004fea0003800000 */
.L_x_26:
[----:B------:R2:W-:Y:S01]  /*1b70*/  @P4 SYNCS.ARRIVE.TRANS64 RZ, [UR7], R2 ;  /* 0x00000002ffff49a7 */ /* 0x0005e20008000007 */
[----:B------:R-:W-:Y:S02]  /*1b80*/  ULOP3.LUT UR4, UR45, 0x2, URZ, 0xfc, !UPT ;  /* 0x000000022d047892 */ /* 0x000fe4000f8efcff */
[----:B------:R-:W-:Y:S02]  /*1b90*/  UIADD3 UR37, UPT, UPT, UR37, 0x1, URZ ;  /* 0x0000000125257890 */ /* 0x000fe4000fffe0ff */
[----:B------:R-:W-:Y:S02]  /*1ba0*/  UISETP.NE.AND UP0, UPT, UR4, 0x2, UPT ;  /* 0x000000020400788c */ /* 0x000fe4000bf05270 */
[----:B------:R-:W-:-:S07]  /*1bb0*/  UISETP.NE.AND UP4, UPT, UR37, 0x1, UPT ;  /* 0x000000012500788c */ /* 0x000fce000bf85270 */
[----:B------:R-:W-:Y:S05]  /*1bc0*/  BRA.U UP0, `(.L_x_28) ;  /* 0x0000000100047547 */ /* 0x000fea000b800000 */
[----:B------:R-:W-:Y:S05]  /*1bd0*/  BPT.TRAP 0x1 ;  /* 0x000000040000795c */ /* 0x000fea0000300000 */
.L_x_28:
[----:B------:R-:W-:Y:S04]  /*1be0*/  BSSY.RECONVERGENT B0, `(.L_x_29) ;  /* 0x0000003000007945 */ /* 0x000fe80003800200 */
[----:B------:R-:W-:Y:S05]  /*1bf0*/  @!P3 BRA `(.L_x_30) ;  /* 0x000000000004b947 */ /* 0x000fea0003800000 */
[----:B------:R-:W-:Y:S05]  /*1c00*/  BPT.TRAP 0x1 ;  /* 0x000000040000795c */ /* 0x000fea0000300000 */
.L_x_30:
[----:B------:R-:W-:Y:S05]  /*1c10*/  BSYNC.RECONVERGENT B0 ;  /* 0x0000000000007941 */ /* 0x000fea0003800200 */
.L_x_29:
[----:B------:R-:W-:Y:S01]  /*1c20*/  UIADD3 UR4, UPT, UPT, UR5, 0x1, URZ ;  /* 0x0000000105047890 */ /* 0x000fe2000fffe0ff */
[----:B------:R-:W-:Y:S01]  /*1c30*/  BSSY.RECONVERGENT B0, `(.L_x_31) ;  /* 0x0000038000007945 */ /* 0x000fe20003800200 */
[----:B------:R-:W-:Y:S02]  /*1c40*/  ELECT P0, URZ, PT ;  /* 0x0000000000ff782f */ /* 0x000fe40003800000 */
[----:B------:R-:W-:-:S04]  /*1c50*/  UISETP.NE.AND UP0, UPT, UR4, 0x3, UPT ;  /* 0x000000030400788c */ /* 0x000fc8000bf05270 */
[----:B------:R-:W-:Y:S02]  /*1c60*/  USEL UR8, URZ, 0x1, UP0 ;  /* 0x00000001ff087887 */ /* 0x000fe40008000000 */
[----:B------:R-:W-:-:S04]  /*1c70*/  USEL UR29, UR4, URZ, UP0 ;  /* 0x000000ff041d7287 */ /* 0x000fc80008000000 */
[----:B------:R-:W-:Y:S01]  /*1c80*/  ULEA UR4, UR29, UR6, 0x3 ;  /* 0x000000061d047291 */ /* 0x000fe2000f8e18ff */
[----:B------:R-:W-:-:S04]  /*1c90*/  LOP3.LUT R12, R12, UR8, RZ, 0x3c, !PT ;  /* 0x000000080c0c7c12 */ /* 0x000fc8000f8e3cff */
[----:B-1----:R-:W-:-:S04]  /*1ca0*/  SHF.L.U32 R0, R12, 0x1f, RZ ;  /* 0x0000001f0c007819 */ /* 0x002fc800000006ff */
[----:B------:R1:W3:Y:S01]  /*1cb0*/  SYNCS.PHASECHK.TRANS64.TRYWAIT P1, [UR4+0x18], R0 ;  /* 0x00001800ff0075a7 */ /* 0x0002e20008021104 */
[----:B------:R-:W-:Y:S05]  /*1cc0*/  @!P0 BRA `(.L_x_32) ;  /* 0x0000000000b88947 */ /* 0x000fea0003800000 */
[----:B------:R-:W-:Y:S02]  /*1cd0*/  ULEA UR40, UR5, UR6, 0xf ;  /* 0x0000000605287291 */ /* 0x000fe4000f8e78ff */
[----:B------:R-:W-:Y:S02]  /*1ce0*/  UIADD3 UR22, UP3, UPT, UR54, 0x80, URZ ;  /* 0x0000008036167890 */ /* 0x000fe4000ff7e0ff */
[----:B------:R-:W-:Y:S02]  /*1cf0*/  USHF.L.U32 UR16, UR5, 0xa, URZ ;  /* 0x0000000a05107899 */ /* 0x000fe400080006ff */
[----:B------:R-:W-:Y:S02]  /*1d00*/  ULEA UR24, UR5, UR6, 0xe ;  /* 0x0000000605187291 */ /* 0x000fe4000f8e70ff */
[----:B------:R-:W-:Y:S02]  /*1d10*/  UIADD3 UR14, UP2, UPT, UR54, 0x180, URZ ;  /* 0x00000180360e7890 */ /* 0x000fe4000ff5e0ff */
[----:B------:R-:W-:-:S02]  /*1d20*/  UIADD3 UR46, UP1, UPT, UR54, 0x280, URZ ;  /* 0x00000280362e7890 */ /* 0x000fc4000ff3e0ff */
[----:B------:R-:W-:Y:S02]  /*1d30*/  UIADD3 UR50, UPT, UPT, UR42, -0x80, URZ ;  /* 0xffffff802a327890 */ /* 0x000fe4000fffe0ff */
[----:B------:R-:W-:Y:S02]  /*1d40*/  ULOP3.LUT UR49, UR7, 0xfefffff8, URZ, 0xc0, !UPT ;  /* 0xfefffff807317892 */ /* 0x000fe4000f8ec0ff */
[----:B------:R-:W-:Y:S02]  /*1d50*/  UIADD3.X UR23, UPT, UPT, URZ, UR55, URZ, UP3, !UPT ;  /* 0x00000037ff177290 */ /* 0x000fe40009ffe4ff */
[----:B------:R-:W-:Y:S02]  /*1d60*/  UIADD3 UR48, UPT, UPT, UR40, 0x8400, URZ ;  /* 0x0000840028307890 */ /* 0x000fe4000fffe0ff */
[----:B------:R-:W-:Y:S02]  /*1d70*/  UIADD3 UR30, UP0, UPT, UR54, 0x380, URZ ;  /* 0x00000380361e7890 */ /* 0x000fe4000ff1e0ff */
[----:B------:R-:W-:-:S02]  /*1d80*/  ULOP3.LUT UR8, UR16, UR38, URZ, 0xfc, !UPT ;  /* 0x0000002610087292 */ /* 0x000fc4000f8efcff */
[----:B------:R-:W-:Y:S02]  /*1d90*/  UIADD3 UR40, UPT, UPT, UR40, 0xc400, URZ ;  /* 0x0000c40028287890 */ /* 0x000fe4000fffe0ff */
[----:B------:R-:W-:Y:S02]  /*1da0*/  UIADD3.X UR15, UPT, UPT, URZ, UR55, URZ, UP2, !UPT ;  /* 0x00000037ff0f7290 */ /* 0x000fe400097fe4ff */
[----:B------:R-:W-:Y:S02]  /*1db0*/  UIADD3 UR32, UPT, UPT, UR24, 0x20400, URZ ;  /* 0x0002040018207890 */ /* 0x000fe4000fffe0ff */
[----:B------:R-:W-:Y:S02]  /*1dc0*/  UIADD3 UR24, UPT, UPT, UR24, 0x22400, URZ ;  /* 0x0002240018187890 */ /* 0x000fe4000fffe0ff */
[----:B------:R-:W-:Y:S02]  /*1dd0*/  UIADD3.X UR47, UPT, UPT, URZ, UR55, URZ, UP1, !UPT ;  /* 0x00000037ff2f7290 */ /* 0x000fe40008ffe4ff */
[----:B------:R-:W-:-:S02]  /*1de0*/  UIADD3 UR16, UPT, UPT, UR6, 0x2c400, UR16 ;  /* 0x0002c40006107890 */ /* 0x000fc4000fffe010 */
[----:B------:R-:W-:Y:S02]  /*1df0*/  UIADD3 UR8, UPT, UPT, UR6, 0x2d000, UR8 ;  /* 0x0002d00006087890 */ /* 0x000fe4000fffe008 */
[----:B------:R-:W-:Y:S01]  /*1e00*/  UIADD3.X UR31, UPT, UPT, URZ, UR55, URZ, UP0, !UPT ;  /* 0x00000037ff1f7290 */ /* 0x000fe200087fe4ff */
[----:B------:R-:W-:Y:S01]  /*1e10*/  UMOV UR56, 0x0 ;  /* 0x0000000000387882 */ /* 0x000fe20000000000 */
[----:B------:R-:W-:Y:S01]  /*1e20*/  UMOV UR57, 0x10000000 ;  /* 0x1000000000397882 */ /* 0x000fe20000000000 */
[----:B------:R-:W-:Y:S01]  /*1e30*/  UMOV UR43, UR51 ;  /* 0x00000033002b7c82 */ /* 0x000fe20008000000 */
[----:B------:R-:W-:Y:S01]  /*1e40*/  UMOV UR44, UR52 ;  /* 0x00000034002c7c82 */ /* 0x000fe20008000000 */
[----:B------:R-:W-:Y:S01]  /*1e50*/  UMOV UR41, UR49 ;  /* 0x0000003100297c82 */ /* 0x000fe20008000000 */
[----:B------:R-:W-:Y:S01]  /*1e60*/  UMOV UR36, UR52 ;  /* 0x0000003400247c82 */ /* 0x000fe20008000000 */
[----:B------:R-:W-:Y:S01]  /*1e70*/  UMOV UR33, UR49 ;  /* 0x0000003100217c82 */ /* 0x000fe20008000000 */
[----:B------:R-:W-:Y:S01]  /*1e80*/  UMOV UR34, UR50 ;  /* 0x0000003200227c82 */ /* 0x000fe20008000000 */
[----:B------:R4:W-:Y:S01]  /*1e90*/  UTMALDG.3D.2CTA [UR48], [UR22], desc[UR56] ;  /* 0x00003830160075b4 */ /* 0x0009e20008211000 */
[----:B------:R-:W-:Y:S01]  /*1ea0*/  UMOV UR26, UR42 ;  /* 0x0000002a001a7c82 */ /* 0x000fe20008000000 */
[----:B------:R-:W-:Y:S01]  /*1eb0*/  UMOV UR27, UR35 ;  /* 0x00000023001b7c82 */ /* 0x000fe20008000000 */
[----:B------:R-:W-:Y:S01]  /*1ec0*/  UMOV UR28, UR52 ;  /* 0x00000034001c7c82 */ /* 0x000fe20008000000 */
[----:B------:R-:W-:Y:S01]  /*1ed0*/  UMOV UR18, URZ ;  /* 0x000000ff00127c82 */ /* 0x000fe20008000000 */
[----:B------:R-:W-:Y:S01]  /*1ee0*/  UMOV UR25, UR49 ;  /* 0x0000003100197c82 */ /* 0x000fe20008000000 */
[----:B------:R-:W-:Y:S01]  /*1ef0*/  UMOV UR21, UR52 ;  /* 0x0000003400157c82 */ /* 0x000fe20008000000 */
[----:B------:R-:W-:Y:S01]  /*1f00*/  UMOV UR17, UR49 ;  /* 0x0000003100117c82 */ /* 0x000fe20008000000 */
[----:B------:R4:W-:Y:S01]  /*1f10*/  UTMALDG.3D.2CTA [UR40], [UR22], desc[UR56] ;  /* 0x00003828160075b4 */ /* 0x0009e20008211000 */
[----:B------:R-:W-:Y:S01]  /*1f20*/  UMOV UR4, 0x30000 ;  /* 0x0003000000047882 */ /* 0x000fe20000000000 */
[----:B------:R-:W-:Y:S01]  /*1f30*/  UMOV UR13, UR52 ;  /* 0x00000034000d7c82 */ /* 0x000fe20008000000 */
[----:B------:R-:W-:Y:S01]  /*1f40*/  UMOV UR9, UR49 ;  /* 0x0000003100097c82 */ /* 0x000fe20008000000 */
[----:B------:R-:W-:Y:S01]  /*1f50*/  UMOV UR10, UR18 ;  /* 0x00000012000a7c82 */ /* 0x000fe20008000000 */
[----:B------:R4:W-:Y:S01]  /*1f60*/  UTMALDG.3D.2CTA [UR32], [UR14], desc[UR56] ;  /* 0x000038200e0075b4 */ /* 0x0009e20008211000 */
[----:B------:R4:W-:Y:S01]  /*1f70*/  UTMALDG.3D.2CTA [UR24], [UR14], desc[UR56] ;  /* 0x000038180e0075b4 */ /* 0x0009e20008211000 */
[----:B------:R4:W-:Y:S01]  /*1f80*/  UTMALDG.4D.2CTA [UR16], [UR46], desc[UR56] ;  /* 0x000038102e0075b4 */ /* 0x0009e20008219000 */
[----:B------:R4:W-:Y:S02]  /*1f90*/  UTMALDG.4D.MULTICAST.2CTA [UR8], [UR30], UR4, desc[UR56] ;  /* 0x000038081e0073b4 */ /* 0x0009e40008219804 */
[----:B----4-:R-:W-:Y:S01]  /*1fa0*/  NOP ;  /* 0x0000000000007918 */ /* 0x010fe20000000000 */
.L_x_32:
[----:B------:R-:W-:Y:S05]  /*1fb0*/  BSYNC.RECONVERGENT B0 ;  /* 0x0000000000007941 */ /* 0x000fea0003800200 */
.L_x_31:
[----:B------:R-:W-:Y:S02]  /*1fc0*/  UIADD3 UR42, UPT, UPT, UR42, 0x100, URZ ;  /* 0x000001002a2a7890 */ /* 0x000fe4000fffe0ff */
[----:B------:R-:W-:Y:S02]  /*1fd0*/  UIADD3 UR11, UPT, UPT, UR11, 0x2, URZ ;  /* 0x000000020b0b7890 */ /* 0x000fe4000fffe0ff */
[----:B------:R-:W-:Y:S01]  /*1fe0*/  UIADD3 UR19, UPT, UPT, UR19, 0x2, URZ ;  /* 0x0000000213137890 */ /* 0x000fe2000fffe0ff */
[----:B------:R-:W-:Y:S01]  /*1ff0*/  UMOV UR5, UR29 ;  /* 0x0000001d00057c82 */ /* 0x000fe20008000000 */
[----:B------:R-:W-:Y:S01]  /*2000*/  UMOV UR15, UR58 ;  /* 0x0000003a000f7c82 */ /* 0x000fe20008000000 */
[----:B------:R-:W-:Y:S09]  /*2010*/  BRA.U UP4, `(.L_x_33) ;  /* 0xfffffff904bc7547 */ /* 0x000ff2000b83ffff */
.L_x_25:
[----:B------:R-:W-:Y:S01]  /*2020*/  ULEA UR4, UR29, UR6, 0x3 ;  /* 0x000000061d047291 */ /* 0x000fe2000f8e18ff */
[----:B-1----:R-:W-:Y:S01]  /*2030*/  SHF.L.U32 R0, R12, 0x1f, RZ ;  /* 0x0000001f0c007819 */ /* 0x002fe200000006ff */
[----:B------:R-:W-:Y:S01]  /*2040*/  @!P2 SYNCS.ARRIVE.TRANS64.A1T0 RZ, [UR6+0x78], RZ ;  /* 0x000078ffffffa9a7 */ /* 0x000fe20008100006 */
[----:B------:R-:W-:-:S06]  /*2050*/  UISETP.GT.AND UP0, UPT, UR65, UR64, UPT ;  /* 0x000000404100728c */ /* 0x000fcc000bf04270 */
[----:B--23--:R1:W2:Y:S03]  /*2060*/  SYNCS.PHASECHK.TRANS64.TRYWAIT P1, [UR4+0x18], R0 ;  /* 0x00001800ff0075a7 */ /* 0x00c2a60008021104 */
[----:B------:R-:W-:Y:S05]  /*2070*/  BRA.U !UP0, `(.L_x_34) ;  /* 0x0000000508487547 */ /* 0x000fea000b800000 */
[----:B------:R-:W-:Y:S01]  /*2080*/  UIADD3 UR37, UPT, UPT, UR67, UR15, URZ ;  /* 0x0000000f43257290 */ /* 0x000fe2000fffe0ff */
[----:B------:R-:W-:-:S11]  /*2090*/  UMOV UR5, UR29 ;  /* 0x0000001d00057c82 */ /* 0x000fd60008000000 */
.L_x_42:
[----:B------:R-:W-:Y:S01]  /*20a0*/  ULEA UR14, UR5, UR6, 0x3 ;  /* 0x00000006050e7291 */ /* 0x000fe2000f8e18ff */
[----:B--2---:R-:W-:Y:S01]  /*20b0*/  @P4 MOV R2, 0x19000 ;  /* 0x0001900000024802 */ /* 0x004fe20000000f00 */
[----:B--23--:R-:W-:Y:S10]  /*20c0*/  @P1 BRA `(.L_x_35) ;  /* 0x00000000000c1947 */ /* 0x00cff40003800000 */
[----:B------:R-:W-:-:S04]  /*20d0*/  SHF.L.U32 R3, R12, 0x1f, RZ ;  /* 0x0000001f0c037819 */ /* 0x000fc800000006ff */
[----:B------:R-:W2:Y:S02]  /*20e0*/  SYNCS.PHASECHK.TRANS64.TRYWAIT P0, [UR14+0x18], R3 ;  /* 0x00001803ff0075a7 */ /* 0x000ea4000800110e */
[----:B--2---:R-:W-:Y:S05]  /*20f0*/  @!P0 BRA `(.L_x_36) ;  /* 0x00000084009c8947 */ /* 0x004fea0003800000 */
.L_x_35:
[----:B------:R2:W-:Y:S01]  /*2100*/  @P4 SYNCS.ARRIVE.TRANS64 RZ, [UR14], R2 ;  /* 0x00000002ffff49a7 */ /* 0x0005e2000800000e */
[----:B------:R-:W-:-:S04]  /*2110*/  ULOP3.LUT UR4, UR45, 0x2, URZ, 0xfc, !UPT ;  /* 0x000000022d047892 */ /* 0x000fc8000f8efcff */
[----:B------:R-:W-:-:S09]  /*2120*/  UISETP.NE.AND UP0, UPT, UR4, 0x2, UPT ;  /* 0x000000020400788c */ /* 0x000fd2000bf05270 */
[----:B------:R-:W-:Y:S05]  /*2130*/  BRA.U UP0, `(.L_x_37) ;  /* 0x0000000100047547 */ /* 0x000fea000b800000 */
[----:B------:R-:W-:Y:S05]  /*2140*/  BPT.TRAP 0x1 ;  /* 0x000000040000795c */ /* 0x000fea0000300000 */
.L_x_37:
[----:B------:R-:W-:Y:S04]  /*2150*/  BSSY.RECONVERGENT B0, `(.L_x_38) ;  /* 0x0000003000007945 */ /* 0x000fe80003800200 */
[----:B------:R-:W-:Y:S05]  /*2160*/  @!P3 BRA `(.L_x_39) ;  /* 0x000000000004b947 */ /* 0x000fea0003800000 */
[----:B------:R-:W-:Y:S05]  /*2170*/  BPT.TRAP 0x1 ;  /* 0x000000040000795c */ /* 0x000fea0000300000 */
.L_x_39:
[----:B------:R-:W-:Y:S05]  /*2180*/  BSYNC.RECONVERGENT B0 ;  /* 0x0000000000007941 */ /* 0x000fea0003800200 */
.L_x_38:
        /* <DEDUP_REMOVED lines=14> */
[----:B------:R-:W-:Y:S02]  /*2270*/  ULOP3.LUT UR49, UR14, 0xfefffff8, URZ, 0xc0, !UPT ;  /* 0xfefffff80e317892 */ /* 0x000fe4000f8ec0ff */
[----:B------:R-:W-:Y:S02]  /*2280*/  UIADD3.X UR9, UPT, UPT, URZ, UR55, URZ, UP3, !UPT ;  /* 0x00000037ff097290 */ /* 0x000fe40009ffe4ff */
[----:B------:R-:W-:-:S02]  /*2290*/  UIADD3 UR48, UPT, UPT, UR40, 0x8400, URZ ;  /* 0x0000840028307890 */ /* 0x000fc4000fffe0ff */
[----:B------:R-:W-:Y:S02]  /*22a0*/  UIADD3 UR42, UPT, UPT, UR50, 0x80, URZ ;  /* 0x00000080322a7890 */ /* 0x000fe4000fffe0ff */
[----:B------:R-:W-:Y:S02]  /*22b0*/  UIADD3 UR40, UPT, UPT, UR40, 0xc400, URZ ;  /* 0x0000c40028287890 */ /* 0x000fe4000fffe0ff */
[----:B------:R-:W-:Y:S02]  /*22c0*/  USHF.L.U32 UR16, UR5, 0xa, URZ ;  /* 0x0000000a05107899 */ /* 0x000fe400080006ff */
[----:B------:R-:W-:Y:S02]  /*22d0*/  ULEA UR24, UR5, UR6, 0xe ;  /* 0x0000000605187291 */ /* 0x000fe4000f8e70ff */
[----:B------:R-:W-:Y:S02]  /*22e0*/  UIADD3 UR22, UP2, UPT, UR54, 0x180, URZ ;  /* 0x0000018036167890 */ /* 0x000fe4000ff5e0ff */
[----:B------:R-:W-:Y:S01]  /*22f0*/  UIADD3 UR30, UP1, UPT, UR54, 0x280, URZ ;  /* 0x00000280361e7890 */ /* 0x000fe2000ff3e0ff */
[----:B------:R-:W-:Y:S01]  /*2300*/  UMOV UR56, 0x0 ;  /* 0x0000000000387882 */ /* 0x000fe20000000000 */
[----:B------:R-:W-:Y:S01]  /*2310*/  UMOV UR57, 0x10000000 ;  /* 0x1000000000397882 */ /* 0x000fe20000000000 */
[----:B------:R-:W-:Y:S01]  /*2320*/  UIADD3 UR46, UP0, UPT, UR54, 0x380, URZ ;  /* 0x00000380362e7890 */ /* 0x000fe2000ff1e0ff */
[----:B------:R-:W-:Y:S01]  /*2330*/  UTMALDG.3D.2CTA [UR48], [UR8], desc[UR56] ;  /* 0x00003830080075b4 */ /* 0x000fe20008211000 */
[----:B------:R-:W-:-:S02]  /*2340*/  USHF.L.U32 UR19, UR15, 0x1, URZ ;  /* 0x000000010f137899 */ /* 0x000fc400080006ff */
[----:B------:R-:W-:Y:S01]  /*2350*/  ULOP3.LUT UR4, UR16, UR38, URZ, 0xfc, !UPT ;  /* 0x0000002610047292 */ /* 0x000fe2000f8efcff */
[----:B------:R-:W-:Y:S01]  /*2360*/  UMOV UR43, UR51 ;  /* 0x00000033002b7c82 */ /* 0x000fe20008000000 */
[----:B------:R-:W-:Y:S01]  /*2370*/  UMOV UR44, UR52 ;  /* 0x00000034002c7c82 */ /* 0x000fe20008000000 */
[----:B------:R-:W-:Y:S01]  /*2380*/  UIADD3.X UR23, UPT, UPT, URZ, UR55, URZ, UP2, !UPT ;  /* 0x00000037ff177290 */ /* 0x000fe200097fe4ff */
[----:B------:R-:W-:Y:S01]  /*2390*/  UMOV UR41, UR49 ;  /* 0x0000003100297c82 */ /* 0x000fe20008000000 */
[----:B------:R-:W-:Y:S01]  /*23a0*/  UIADD3 UR32, UPT, UPT, UR24, 0x20400, URZ ;  /* 0x0002040018207890 */ /* 0x000fe2000fffe0ff */
[----:B------:R4:W-:Y:S01]  /*23b0*/  UTMALDG.3D.2CTA [UR40], [UR8], desc[UR56] ;  /* 0x00003828080075b4 */ /* 0x0009e20008211000 */
[----:B------:R-:W-:Y:S02]  /*23c0*/  UIADD3 UR24, UPT, UPT, UR24, 0x22400, URZ ;  /* 0x0002240018187890 */ /* 0x000fe4000fffe0ff */
[----:B------:R-:W-:Y:S02]  /*23d0*/  UIADD3.X UR31, UPT, UPT, URZ, UR55, URZ, UP1, !UPT ;  /* 0x00000037ff1f7290 */ /* 0x000fe40008ffe4ff */
[----:B------:R-:W-:-:S02]  /*23e0*/  UIADD3 UR16, UPT, UPT, UR6, 0x2c400, UR16 ;  /* 0x0002c40006107890 */ /* 0x000fc4000fffe010 */
[----:B------:R-:W-:Y:S02]  /*23f0*/  UIADD3 UR11, UPT, UPT, UR53, UR19, URZ ;  /* 0x00000013350b7290 */ /* 0x000fe4000fffe0ff */
[----:B------:R-:W-:Y:S01]  /*2400*/  UIADD3.X UR47, UPT, UPT, URZ, UR55, URZ, UP0, !UPT ;  /* 0x00000037ff2f7290 */ /* 0x000fe200087fe4ff */
[----:B------:R-:W-:Y:S01]  /*2410*/  UMOV UR36, UR52 ;  /* 0x0000003400247c82 */ /* 0x000fe20008000000 */
[----:B------:R-:W-:Y:S01]  /*2420*/  UMOV UR33, UR49 ;  /* 0x0000003100217c82 */ /* 0x000fe20008000000 */
        /* <DEDUP_REMOVED lines=8> */
[----:B------:R-:W-:Y:S01]  /*24b0*/  UMOV UR17, UR49 ;  /* 0x0000003100117c82 */ /* 0x000fe20008000000 */
[----:B------:R-:W-:Y:S01]  /*24c0*/  UMOV UR7, 0x30000 ;  /* 0x0003000000077882 */ /* 0x000fe20000000000 */
[----:B------:R-:W-:Y:S01]  /*24d0*/  UMOV UR13, UR52 ;  /* 0x00000034000d7c82 */ /* 0x000fe20008000000 */
[----:B------:R-:W-:Y:S01]  /*24e0*/  UMOV UR10, UR18 ;  /* 0x00000012000a7c82 */ /* 0x000fe20008000000 */
[----:B------:R1:W-:Y:S01]  /*24f0*/  UTMALDG.3D.2CTA [UR24], [UR22], desc[UR56] ;  /* 0x00003818160075b4 */ /* 0x0003e20008211000 */
[----:B------:R1:W-:Y:S01]  /*2500*/  UTMALDG.4D.2CTA [UR16], [UR30], desc[UR56] ;  /* 0x000038101e0075b4 */ /* 0x0003e20008219000 */
[----:B----4-:R-:W-:Y:S01]  /*2510*/  UIADD3 UR8, UPT, UPT, UR6, 0x2d000, UR4 ;  /* 0x0002d00006087890 */ /* 0x010fe2000fffe004 */
[----:B------:R-:W-:-:S08]  /*2520*/  UMOV UR9, UR49 ;  /* 0x0000003100097c82 */ /* 0x000fd00008000000 */
[----:B------:R1:W-:Y:S02]  /*2530*/  UTMALDG.4D.MULTICAST.2CTA [UR8], [UR46], UR7, desc[UR56] ;  /* 0x000038082e0073b4 */ /* 0x0003e40008219807 */
[----:B-1----:R-:W-:Y:S01]  /*2540*/  NOP ;  /* 0x0000000000007918 */ /* 0x002fe20000000000 */
.L_x_41:
[----:B------:R-:W-:Y:S05]  /*2550*/  BSYNC.RECONVERGENT B0 ;  /* 0x0000000000007941 */ /* 0x000fea0003800200 */
.L_x_40:
[----:B------:R-:W-:Y:S01]  /*2560*/  UIADD3 UR15, UPT, UPT, UR15, 0x1, URZ ;  /* 0x000000010f0f7890 */ /* 0x000fe2000fffe0ff */
[----:B------:R-:W-:-:S03]  /*2570*/  UMOV UR5, UR29 ;  /* 0x0000001d00057c82 */ /* 0x000fc60008000000 */
[----:B------:R-:W-:-:S09]  /*2580*/  UISETP.NE.AND UP0, UPT, UR15, UR37, UPT ;  /* 0x000000250f00728c */ /* 0x000fd2000bf05270 */
[----:B------:R-:W-:Y:S05]  /*2590*/  BRA.U UP0, `(.L_x_42) ;  /* 0xfffffff900c07547 */ /* 0x000fea000b83ffff */
.L_x_34:
[C---:B------:R-:W-:Y:S01]  /*25a0*/  LEA R3, R11.reuse, UR6, 0x3 ;  /* 0x000000060b037c11 */ /* 0x040fe2000f8e18ff */
[----:B------:R-:W-:Y:S01]  /*25b0*/  NOP ;  /* 0x0000000000007918 */ /* 0x000fe20000000000 */
[----:B-1----:R-:W-:Y:S02]  /*25c0*/  SHF.L.U32 R0, R10, 0x1f, RZ ;  /* 0x0000001f0a007819 */ /* 0x002fe400000006ff */
[----:B------:R-:W-:Y:S02]  /*25d0*/  LEA R5, R11, UR6, 0x4 ;  /* 0x000000060b057c11 */ /* 0x000fe4000f8e20ff */
[----:B------:R-:W1:Y:S02]  /*25e0*/  SYNCS.PHASECHK.TRANS64.TRYWAIT P0, [R3+URZ+0x80], R0 ;  /* 0x00008000030075a7 */ /* 0x000e6400080011ff */
[----:B-1----:R-:W-:Y:S05]  /*25f0*/  @!P0 BRA `(.L_x_43) ;  /* 0x0000008000748947 */ /* 0x002fea0003800000 */
.L_x_153:
[----:B------:R-:W4:Y:S01]  /*2600*/  LDS.128 R4, [R5+0xf0] ;  /* 0x0000f00005047984 */ /* 0x000f220000000c00 */
[----:B------:R-:W-:Y:S01]  /*2610*/  UISETP.GE.AND UP0, UPT, UR39, 0x1, UPT ;  /* 0x000000012700788c */ /* 0x000fe2000bf06270 */
[----:B------:R-:W-:Y:S01]  /*2620*/  @!PT LDS RZ, [RZ] ;  /* 0x00000000fffff984 */ /* 0x000fe20000000800 */
[----:B------:R-:W-:Y:S01]  /*2630*/  @!PT LDS RZ, [RZ] ;  /* 0x00000000fffff984 */ /* 0x000fe20000000800 */
[----:B------:R-:W-:Y:S01]  /*2640*/  @!PT LDS RZ, [RZ] ;  /* 0x00000000fffff984 */ /* 0x000fe20000000800 */
[----:B------:R-:W-:Y:S01]  /*2650*/  @!PT LDS RZ, [RZ] ;  /* 0x00000000fffff984 */ /* 0x000fe20000000800 */
[----:B------:R1:W-:Y:S06]  /*2660*/  MEMBAR.ALL.CTA ;  /* 0x0000000000007992 */ /* 0x0003ec0000008000 */
[----:B-1----:R-:W1:Y:S01]  /*2670*/  FENCE.VIEW.ASYNC.S ;  /* 0x00000000000073c6 */ /* 0x002e620000000000 */
[----:B----4-:R-:W-:-:S13]  /*2680*/  LOP3.LUT P0, RZ, R6, 0x1, RZ, 0xc0, !PT ;  /* 0x0000000106ff7812 */ /* 0x010fda000780c0ff */
[----:B-1----:R-:W-:Y:S01]  /*2690*/  VOTEU.ANY UP1, P0 ;  /* 0x0000000000ff7886 */ /* 0x002fe20000020100 */
[----:B------:R-:W-:-:S13]  /*26a0*/  PLOP3.LUT P0, PT, PT, PT, UP1, 0x80, 0x8 ;  /* 0x000000000008781c */ /* 0x000fda0003f0f018 */
[----:B------:R-:W-:Y:S02]  /*26b0*/  @P0 LOP3.LUT R0, R5, 0xffff, RZ, 0xc0, !PT ;  /* 0x0000ffff05000812 */ /* 0x000fe400078ec0ff */
[----:B--2---:R-:W-:Y:S02]  /*26c0*/  @P0 MOV R2, R4 ;  /* 0x0000000400020202 */ /* 0x004fe40000000f00 */
[----:B------:R-:W-:Y:S01]  /*26d0*/  @P0 R2UR UR5, R0 ;  /* 0x00000000000502ca */ /* 0x000fe200000e0000 */
[----:B------:R-:W-:Y:S01]  /*26e0*/  VIADD R0, R3, 0x90 ;  /* 0x0000009003007836 */ /* 0x000fe20000000000 */
[----:B------:R-:W-:Y:S02]  /*26f0*/  @P0 SHF.R.U32.HI R4, RZ, 0x10, R5 ;  /* 0x00000010ff040819 */ /* 0x000fe40000011605 */
[----:B------:R-:W-:Y:S02]  /*2700*/  @P0 R2UR UR7, R2 ;  /* 0x00000000020702ca */ /* 0x000fe400000e0000 */
[----:B------:R-:W-:-:S02]  /*2710*/  PRMT R0, RZ, 0x654, R0 ;  /* 0x00000654ff007816 */ /* 0x000fc40000000000 */
[----:B------:R-:W-:Y:S02]  /*2720*/  @P0 R2UR UR4, R4 ;  /* 0x00000000040402ca */ /* 0x000fe400000e0000 */
[----:B------:R1:W-:Y:S03]  /*2730*/  SYNCS.ARRIVE.TRANS64.RED.A1T0 RZ, [R0+URZ], RZ ;  /* 0x000000ff00ff79a7 */ /* 0x0003e600081004ff */
[----:B------:R-:W-:-:S04]  /*2740*/  @UP1 UMOV UR59, UR5 ;  /* 0x00000005003b1c82 */ /* 0x000fc80008000000 */
[----:B------:R-:W-:-:S04]  /*2750*/  @UP1 UMOV UR60, UR7 ;  /* 0x00000007003c1c82 */ /* 0x000fc80008000000 */
[----:B------:R-:W-:Y:S01]  /*2760*/  @UP1 UMOV UR52, UR4 ;  /* 0x0000000400341c82 */ /* 0x000fe20008000000 */
[----:B------:R-:W-:Y:S05]  /*2770*/  BRA.U !UP0, `(.L_x_44) ;  /* 0x0000000108d47547 */ /* 0x000fea000b800000 */
[----:B------:R-:W2:Y:S01]  /*2780*/  LDCU.128 UR16, c[0x0][0xf10] ;  /* 0x0001e200ff1077ac */ /* 0x000ea20008000c00 */
[----:B------:R-:W4:Y:S01]  /*2790*/  LDCU UR21, c[0x0][0xf20] ;  /* 0x0001e400ff1577ac */ /* 0x000f220008000800 */
[----:B------:R-:W3:Y:S01]  /*27a0*/  LDCU UR20, c[0x0][0xf0c] ;  /* 0x0001e180ff1477ac */ /* 0x000ee20008000800 */
[----:B------:R-:W1:Y:S01]  /*27b0*/  LDCU.64 UR8, c[0x0][0xf28] ;  /* 0x0001e500ff0877ac */ /* 0x000e620008000a00 */
[----:B------:R-:W-:Y:S02]  /*27c0*/  UISETP.NE.AND UP3, UPT, UR39, 0x1, UPT ;  /* 0x000000012700788c */ /* 0x000fe4000bf65270 */
[----:B--2---:R-:W-:Y:S02]  /*27d0*/  UIMAD.WIDE.U32 UR4, UR62, UR19, URZ ;  /* 0x000000133e0472a5 */ /* 0x004fe4000f8e00ff */
[----:B------:R-:W-:Y:S02]  /*27e0*/  UIMAD.WIDE.U32 UR10, UR63, UR16, URZ ;  /* 0x000000103f0a72a5 */ /* 0x000fe4000f8e00ff */
[----:B------:R-:W-:-:S02]  /*27f0*/  UISETP.NE.AND UP0, UPT, UR18, 0x1, UPT ;  /* 0x000000011200788c */ /* 0x000fc4000bf05270 */
[----:B------:R-:W-:Y:S01]  /*2800*/  UIMAD.WIDE.U32 UR14, UR59, UR19, URZ ;  /* 0x000000133b0e72a5 */ /* 0x000fe2000f8e00ff */
[----:B------:R-:W-:Y:S01]  /*2810*/  UMOV UR4, UR5 ;  /* 0x0000000500047c82 */ /* 0x000fe20008000000 */
[----:B---3--:R-:W-:Y:S02]  /*2820*/  UISETP.NE.AND UP2, UPT, UR20, 0x1, UPT ;  /* 0x000000011400788c */ /* 0x008fe4000bf45270 */
[----:B----4-:R-:W-:Y:S02]  /*2830*/  USHF.R.U32.HI UR5, URZ, UR21, UR4 ;  /* 0x00000015ff057299 */ /* 0x010fe40008011604 */
[----:B------:R-:W-:Y:S01]  /*2840*/  UIMAD.WIDE.U32 UR12, UR60, UR16, URZ ;  /* 0x000000103c0c72a5 */ /* 0x000fe2000f8e00ff */
[----:B------:R-:W-:Y:S01]  /*2850*/  UMOV UR4, UR11 ;  /* 0x0000000b00047c82 */ /* 0x000fe20008000000 */
[----:B------:R-:W-:Y:S02]  /*2860*/  USEL UR5, UR62, UR5, !UP0 ;  /* 0x000000053e057287 */ /* 0x000fe4000c000000 */
[----:B------:R-:W-:-:S02]  /*2870*/  USHF.R.U32.HI UR4, URZ, UR17, UR4 ;  /* 0x00000011ff047299 */ /* 0x000fc40008011604 */
[----:B-1----:R-:W-:Y:S02]  /*2880*/  UIMAD.WIDE.U32 UR10, UR5, UR8, URZ ;  /* 0x00000008050a72a5 */ /* 0x002fe4000f8e00ff */
[----:B------:R-:W-:Y:S01]  /*2890*/  USEL UR7, UR63, UR4, !UP2 ;  /* 0x000000043f077287 */ /* 0x000fe2000d000000 */
[----:B------:R-:W-:Y:S02]  /*28a0*/  UMOV UR12, UR13 ;  /* 0x0000000d000c7c82 */ /* 0x000fe40008000000 */
[----:B------:R-:W-:Y:S01]  /*28b0*/  UMOV UR4, UR15 ;  /* 0x0000000f00047c82 */ /* 0x000fe20008000000 */
[----:B------:R-:W-:Y:S01]  /*28c0*/  UIMAD.WIDE.U32 UR14, UR7, UR8, URZ ;  /* 0x00000008070e72a5 */ /* 0x000fe2000f8e00ff */
[----:B------:R-:W-:Y:S01]  /*28d0*/  UMOV UR10, UR11 ;  /* 0x0000000b000a7c82 */ /* 0x000fe20008000000 */
[----:B------:R-:W-:Y:S02]  /*28e0*/  USHF.R.U32.HI UR4, URZ, UR21, UR4 ;  /* 0x00000015ff047299 */ /* 0x000fe40008011604 */
[----:B------:R-:W-:-:S03]  /*28f0*/  @UP3 USHF.R.U32.HI UR5, URZ, UR9, UR10 ;  /* 0x00000009ff053299 */ /* 0x000fc6000801160a */
[----:B------:R-:W-:Y:S01]  /*2900*/  UMOV UR14, UR15 ;  /* 0x0000000f000e7c82 */ /* 0x000fe20008000000 */
[----:B------:R-:W-:Y:S02]  /*2910*/  USHF.R.U32.HI UR17, URZ, UR17, UR12 ;  /* 0x00000011ff117299 */ /* 0x000fe4000801160c */
[----:B------:R-:W-:Y:S02]  /*2920*/  USEL UR4, UR59, UR4, !UP0 ;  /* 0x000000043b047287 */ /* 0x000fe4000c000000 */
[----:B------:R-:W-:Y:S02]  /*2930*/  @UP3 USHF.R.U32.HI UR7, URZ, UR9, UR14 ;  /* 0x00000009ff073299 */ /* 0x000fe4000801160e */
[----:B------:R-:W-:Y:S02]  /*2940*/  UIMAD UR10, UR39, UR5, URZ ;  /* 0x00000005270a72a4 */ /* 0x000fe4000f8e02ff */
        /* <DEDUP_REMOVED lines=9> */
[----:B------:R-:W-:-:S03]  /*29e0*/  USHF.R.U32.HI UR10, URZ, UR9, UR10 ;  /* 0x00000009ff0a7299 */ /* 0x000fc6000801160a */
[----:B------:R-:W-:Y:S01]  /*29f0*/  @!UP0 UMOV UR8, UR13 ;  /* 0x0000000d00088c82 */ /* 0x000fe20008000000 */
[----:B------:R-:W-:Y:S02]  /*2a00*/  UIMAD UR11, UR18, UR11, UR59 ;  /* 0x0000000b120b72a4 */ /* 0x000fe4000f8e023b */
[----:B------:R-:W-:Y:S02]  /*2a10*/  USEL UR10, UR4, UR10, !UP3 ;  /* 0x0000000a040a7287 */ /* 0x000fe4000d800000 */
[----:B------:R-:W-:Y:S02]  /*2a20*/  @!UP0 USHF.R.U32.HI UR8, URZ, UR9, UR8 ;  /* 0x00000009ff088299 */ /* 0x000fe40008011608 */
[----:B------:R-:W-:Y:S02]  /*2a30*/  UIADD3 UR9, UPT, UPT, -UR10, URZ, URZ ;  /* 0x000000ff0a097290 */ /* 0x000fe4000fffe1ff */
[----:B------:R-:W-:Y:S02]  /*2a40*/  @!UP0 USEL UR8, UR5, UR8, !UP3 ;  /* 0x0000000805088287 */ /* 0x000fe4000d800000 */
[----:B------:R-:W-:-:S02]  /*2a50*/  UIMAD UR9, UR39, UR9, UR4 ;  /* 0x00000009270972a4 */ /* 0x000fc4000f8e0204 */
[----:B------:R-:W-:Y:S02]  /*2a60*/  @!UP0 UIADD3 UR10, UPT, UPT, UR10, -UR8, URZ ;  /* 0x800000080a0a8290 */ /* 0x000fe4000fffe0ff */
[----:B------:R-:W-:Y:S02]  /*2a70*/  @!UP0 UIMAD UR8, UR9, UR7, UR8 ;  /* 0x00000007090882a4 */ /* 0x000fe4000f8e0208 */
[----:B------:R-:W-:Y:S02]  /*2a80*/  @!UP0 UIMAD UR4, UR39, UR10, UR5 ;  /* 0x0000000a270482a4 */ /* 0x000fe4000f8e0205 */
[----:B------:R-:W-:Y:S02]  /*2a90*/  UIMAD UR7, UR20, UR12, UR60 ;  /* 0x0000000c140772a4 */ /* 0x000fe4000f8e023c */
[----:B------:R-:W-:Y:S01]  /*2aa0*/  UIMAD UR59, UR4, UR18, UR11 ;  /* 0x00000012043b72a4 */ /* 0x000fe2000f8e020b */
[----:B------:R-:W-:Y:S02]  /*2ab0*/  @!UP0 UMOV UR5, UR8 ;  /* 0x0000000800058c82 */ /* 0x000fe40008000000 */
[----:B------:R-:W-:-:S12]  /*2ac0*/  UIMAD UR60, UR5, UR20, UR7 ;  /* 0x00000014053c72a4 */ /* 0x000fd8000f8e0207 */
.L_x_44:
[----:B------:R-:W2:Y:S02]  /*2ad0*/  LDCU UR4, c[0x0][0xf30] ;  /* 0x0001e600ff0477ac */ /* 0x000ea40008000800 */
[----:B--2---:R-:W-:-:S09]  /*2ae0*/  UISETP.NE.AND UP0, UPT, UR4, 0x1, UPT ;  /* 0x000000010400788c */ /* 0x004fd2000bf05270 */
[----:B------:R-:W-:Y:S05]  /*2af0*/  BRA.U UP0, `(.L_x_45) ;  /* 0x0000000100447547 */ /* 0x000fea000b800000 */
[----:B------:R-:W2:Y:S01]  /*2b00*/  LDCU.128 UR12, c[0x0][0xf10] ;  /* 0x0001e200ff0c77ac */ /* 0x000ea20008000c00 */
[----:B------:R-:W4:Y:S01]  /*2b10*/  LDCU UR10, c[0x0][0xf0c] ;  /* 0x0001e180ff0a77ac */ /* 0x000f220008000800 */
[----:B------:R-:W1:Y:S01]  /*2b20*/  LDCU UR11, c[0x0][0xf20] ;  /* 0x0001e400ff0b77ac */ /* 0x000e620008000800 */
[----:B--2---:R-:W-:Y:S02]  /*2b30*/  UIMAD.WIDE.U32 UR8, UR60, UR12, URZ ;  /* 0x0000000c3c0872a5 */ /* 0x004fe4000f8e00ff */
[----:B------:R-:W-:Y:S02]  /*2b40*/  UIMAD.WIDE.U32 UR4, UR59, UR15, URZ ;  /* 0x0000000f3b0472a5 */ /* 0x000fe4000f8e00ff */
[----:B----4-:R-:W-:Y:S02]  /*2b50*/  UISETP.NE.AND UP2, UPT, UR10, 0x1, UPT ;  /* 0x000000010a00788c */ /* 0x010fe4000bf45270 */
[----:B------:R-:W-:Y:S01]  /*2b60*/  UISETP.NE.AND UP0, UPT, UR14, 0x1, UPT ;  /* 0x000000010e00788c */ /* 0x000fe2000bf05270 */
[----:B------:R-:W-:-:S02]  /*2b70*/  UMOV UR7, UR9 ;  /* 0x0000000900077c82 */ /* 0x000fc40008000000 */
[----:B------:R-:W-:Y:S01]  /*2b80*/  UMOV UR4, UR5 ;  /* 0x0000000500047c82 */ /* 0x000fe20008000000 */
[----:B------:R-:W-:Y:S02]  /*2b90*/  USHF.R.U32.HI UR7, URZ, UR13, UR7 ;  /* 0x0000000dff077299 */ /* 0x000fe40008011607 */
[----:B-1----:R-:W-:Y:S02]  /*2ba0*/  USHF.R.U32.HI UR4, URZ, UR11, UR4 ;  /* 0x0000000bff047299 */ /* 0x002fe40008011604 */
[----:B------:R-:W-:Y:S02]  /*2bb0*/  USEL UR5, UR60, UR7, !UP2 ;  /* 0x000000073c057287 */ /* 0x000fe4000d000000 */
[----:B------:R-:W-:-:S04]  /*2bc0*/  USEL UR4, UR59, UR4, !UP0 ;  /* 0x000000043b047287 */ /* 0x000fc8000c000000 */
[----:B------:R-:W-:Y:S02]  /*2bd0*/  UIADD3 UR7, UPT, UPT, UR5, -UR4, URZ ;  /* 0x8000000405077290 */ /* 0x000fe4000fffe0ff */
[----:B------:R-:W-:Y:S02]  /*2be0*/  UIADD3 UR4, UPT, UPT, -UR5, UR4, URZ ;  /* 0x0000000405047290 */ /* 0x000fe4000fffe1ff */
[----:B------:R-:W-:Y:S02]  /*2bf0*/  UIMAD UR59, UR7, UR14, UR59 ;  /* 0x0000000e073b72a4 */ /* 0x000fe4000f8e023b */
[----:B------:R-:W-:-:S12]  /*2c00*/  UIMAD UR60, UR4, UR10, UR60 ;  /* 0x0000000a043c72a4 */ /* 0x000fd8000f8e023c */
.L_x_45:
[----:B------:R-:W-:Y:S01]  /*2c10*/  VIADD R11, R11, 0x1 ;  /* 0x000000010b0b7836 */ /* 0x000fe20000000000 */
[----:B------:R-:W-:Y:S02]  /*2c20*/  R2UR UR5, R83 ;  /* 0x00000000530572ca */ /* 0x000fe400000e0000 */
[----:B------:R-:W-:Y:S02]  /*2c30*/  R2UR UR4, R82 ;  /* 0x00000000520472ca */ /* 0x000fe400000e0000 */
[C---:B------:R-:W-:Y:S02]  /*2c40*/  ISETP.NE.AND P0, PT, R11.reuse, 0x2, PT ;  /* 0x000000020b00780c */ /* 0x040fe40003f05270 */
[----:B------:R-:W-:Y:S02]  /*2c50*/  PLOP3.LUT P2, PT, PT, PT, PT, 0x80, 0x8 ;  /* 0x000000000008781c */ /* 0x000fe40003f4f070 */
[----:B------:R-:W-:Y:S02]  /*2c60*/  SEL R3, RZ, 0x1, P0 ;  /* 0x00000001ff037807 */ /* 0x000fe40000000000 */
[----:B------:R-:W-:-:S02]  /*2c70*/  SEL R11, R11, RZ, P0 ;  /* 0x000000ff0b0b7207 */ /* 0x000fc40000000000 */
[----:B------:R-:W-:Y:S01]  /*2c80*/  LOP3.LUT R10, R10, R3, RZ, 0x3c, !PT ;  /* 0x000000030a0a7212 */ /* 0x000fe200078e3cff */
[----:B------:R-:W-:Y:S02]  /*2c90*/  UIADD3 UR28, UPT, UPT, UR60, UR5, URZ ;  /* 0x000000053c1c7290 */ /* 0x000fe4000fffe0ff */
[----:B------:R-:W-:Y:S01]  /*2ca0*/  UIADD3 UR12, UPT, UPT, UR59, UR4, URZ ;  /* 0x000000043b0c7290 */ /* 0x000fe2000fffe0ff */
[----:B------:R-:W-:Y:S11]  /*2cb0*/  BRA.U UP1, `(.L_x_46) ;  /* 0xffffffed01007547 */ /* 0x000ff6000b83ffff */
[----:B------:R-:W-:Y:S01]  /*2cc0*/  UIADD3 UR6, UPT, UPT, UR6, 0x18, URZ ;  /* 0x0000001806067890 */ /* 0x000fe2000fffe0ff */
[----:B------:R-:W-:-:S03]  /*2cd0*/  SHF.L.U32 R3, R12, 0x1f, RZ ;  /* 0x0000001f0c037819 */ /* 0x000fc600000006ff */
[----:B------:R-:W-:-:S09]  /*2ce0*/  ULEA UR4, UR29, UR6, 0x3 ;  /* 0x000000061d047291 */ /* 0x000fd2000f8e18ff */
[----:B------:R-:W2:Y:S02]  /*2cf0*/  SYNCS.PHASECHK.TRANS64.TRYWAIT P0, [UR4], R3 ;  /* 0x00000003ff0075a7 */ /* 0x000ea40008001104 */
[----:B--2---:R-:W-:Y:S05]  /*2d00*/  @!P0 BRA `(.L_x_47) ;  /* 0x0000007800c48947 */ /* 0x004fea0003800000 */
.L_x_155:
[----:B------:R-:W-:-:S04]  /*2d10*/  UIADD3 UR4, UPT, UPT, UR29, 0x1, URZ ;  /* 0x000000011d047890 */ /* 0x000fc8000fffe0ff */
[----:B------:R-:W-:-:S04]  /*2d20*/  UISETP.NE.AND UP0, UPT, UR4, 0x3, UPT ;  /* 0x000000030400788c */ /* 0x000fc8000bf05270 */
[----:B------:R-:W-:Y:S02]  /*2d30*/  USEL UR7, URZ, 0x1, UP0 ;  /* 0x00000001ff077887 */ /* 0x000fe40008000000 */
[----:B------:R-:W-:-:S04]  /*2d40*/  USEL UR4, UR4, URZ, UP0 ;  /* 0x000000ff04047287 */ /* 0x000fc80008000000 */
[----:B------:R-:W-:Y:S01]  /*2d50*/  ULEA UR5, UR4, UR6, 0x3 ;  /* 0x0000000604057291 */ /* 0x000fe2000f8e18ff */
[----:B------:R-:W-:-:S04]  /*2d60*/  LOP3.LUT R12, R12, UR7, RZ, 0x3c, !PT ;  /* 0x000000070c0c7c12 */ /* 0x000fc8000f8e3cff */
[----:B-1----:R-:W-:-:S04]  /*2d70*/  SHF.L.U32 R3, R12, 0x1f, RZ ;  /* 0x0000001f0c037819 */ /* 0x002fc800000006ff */
[----:B------:R-:W1:Y:S02]  /*2d80*/  SYNCS.PHASECHK.TRANS64.TRYWAIT P0, [UR5], R3 ;  /* 0x00000003ff0075a7 */ /* 0x000e640008001105 */
[----:B-1----:R-:W-:Y:S05]  /*2d90*/  @!P0 BRA `(.L_x_48) ;  /* 0x0000007800b88947 */ /* 0x002fea0003800000 */
.L_x_157:
[----:B------:R-:W-:-:S04]  /*2da0*/  UIADD3 UR4, UPT, UPT, UR4, 0x1, URZ ;  /* 0x0000000104047890 */ /* 0x000fc8000fffe0ff */
[----:B------:R-:W-:-:S04]  /*2db0*/  UISETP.NE.AND UP0, UPT, UR4, 0x3, UPT ;  /* 0x000000030400788c */ /* 0x000fc8000bf05270 */
[----:B------:R-:W-:Y:S02]  /*2dc0*/  USEL UR5, URZ, 0x1, UP0 ;  /* 0x00000001ff057887 */ /* 0x000fe40008000000 */
[----:B------:R-:W-:-:S04]  /*2dd0*/  USEL UR4, UR4, URZ, UP0 ;  /* 0x000000ff04047287 */ /* 0x000fc80008000000 */
[----:B------:R-:W-:Y:S01]  /*2de0*/  ULEA UR4, UR4, UR6, 0x3 ;  /* 0x0000000604047291 */ /* 0x000fe2000f8e18ff */
[----:B-1----:R-:W-:-:S04]  /*2df0*/  LOP3.LUT R3, R12, UR5, RZ, 0x3c, !PT ;  /* 0x000000050c037c12 */ /* 0x002fc8000f8e3cff */
[----:B------:R-:W-:Y:S01]  /*2e00*/  SHF.L.U32 R3, R3, 0x1f, RZ ;  /* 0x0000001f03037819 */ /* 0x000fe200000006ff */
[----:B------:R-:W-:-:S07]  /*2e10*/  IMAD.U32 R0, RZ, RZ, UR4 ;  /* 0x00000004ff007e24 */ /* 0x000fce000f8e00ff */
.L_x_49:
[----:B-1----:R1:W2:Y:S02]  /*2e20*/  SYNCS.PHASECHK.TRANS64.TRYWAIT P0, [R0+URZ], R3 ;  /* 0x00000003000075a7 */ /* 0x0022a400080011ff */
[----:B--2---:R-:W-:Y:S05]  /*2e30*/  @!P0 NANOSLEEP.SYNCS 0x989680 ;  /* 0x009896800000895d */ /* 0x004fea0003900000 */
[----:B------:R-:W2:Y:S02]  /*2e40*/  @!P0 SYNCS.PHASECHK.TRANS64 P0, [R0+URZ], R3 ;  /* 0x00000003000085a7 */ /* 0x000ea400080010ff */
[----:B--2---:R-:W-:Y:S05]  /*2e50*/  @P0 EXIT ;  /* 0x000000000000094d */ /* 0x004fea0003800000 */
[----:B------:R-:W-:Y:S05]  /*2e60*/  BRA `(.L_x_49) ;  /* 0xfffffffc00ec7947 */ /* 0x000fea000383ffff */
.L_x_22:
[----:B------:R-:W-:-:S04]  /*2e70*/  UISETP.NE.AND UP0, UPT, UR61, URZ, UPT ;  /* 0x000000ff3d00728c */ /* 0x000fc8000bf05270 */
[----:B------:R-:W-:-:S09]  /*2e80*/  UISETP.NE.OR UP0, UPT, UR20, 0x1, UP0 ;  /* 0x000000011400788c */ /* 0x000fd20008705670 */
[----:B------:R-:W-:Y:S05]  /*2e90*/  BRA.U UP0, `(.L_x_50) ;  /* 0x00000005004c7547 */ /* 0x000fea000b800000 */
[----:B------:R-:W-:Y:S01]  /*2ea0*/  HFMA2 R3, -RZ, RZ, 0, 0 ;  /* 0x00000000ff037431 */ /* 0x000fe200000001ff */
[----:B------:R-:W-:Y:S01]  /*2eb0*/  ISETP.GE.U32.AND P2, PT, R5, 0x2, PT ;  /* 0x000000020500780c */ /* 0x000fe20003f46070 */
[----:B------:R-:W-:Y:S01]  /*2ec0*/  IMAD.MOV.U32 R12, RZ, RZ, 0x1 ;  /* 0x00000001ff0c7424 */ /* 0x000fe200078e00ff */
[----:B------:R-:W-:Y:S01]  /*2ed0*/  CS2R R6, SRZ ;  /* 0x0000000000067805 */ /* 0x000fe2000001ff00 */
[----:B------:R-:W-:Y:S01]  /*2ee0*/  IMAD.MOV.U32 R4, RZ, RZ, RZ ;  /* 0x000000ffff047224 */ /* 0x000fe200078e00ff */
[----:B------:R-:W-:Y:S01]  /*2ef0*/  UMOV UR6, 0x400 ;  /* 0x0000040000067882 */ /* 0x000fe20000000000 */
[----:B------:R-:W-:Y:S01]  /*2f00*/  UMOV UR5, URZ ;  /* 0x000000ff00057c82 */ /* 0x000fe20008000000 */
[----:B------:R-:W-:-:S12]  /*2f10*/  ULEA UR6, UR61, UR6, 0x18 ;  /* 0x000000063d067291 */ /* 0x000fd8000f8ec0ff */
.L_x_54:
[----:B------:R-:W-:Y:S02]  /*2f20*/  LEA R0, R3, UR6, 0x3 ;  /* 0x0000000603007c11 */ /* 0x000fe4000f8e18ff */
[----:B------:R-:W-:-:S03]  /*2f30*/  SHF.L.U32 R9, R4, 0x1f, RZ ;  /* 0x0000001f04097819 */ /* 0x000fc600000006ff */
[----:B------:R-:W-:Y:S01]  /*2f40*/  VIADD R8, R0, 0xd0 ;  /* 0x000000d000087836 */ /* 0x000fe20000000000 */
[----:B------:R-:W1:Y:S02]  /*2f50*/  SYNCS.PHASECHK.TRANS64.TRYWAIT P0, [R0+URZ+0xc0], R9 ;  /* 0x0000c009000075a7 */ /* 0x000e6400080011ff */
[----:B-1----:R-:W-:Y:S05]  /*2f60*/  @!P0 BRA `(.L_x_51) ;  /* 0x00000078005c8947 */ /* 0x002fea0003800000 */
.L_x_158:
[----:B------:R-:W-:Y:S01]  /*2f70*/  ULEA UR4, UR5, UR6, 0x3 ;  /* 0x0000000605047291 */ /* 0x000fe2000f8e18ff */
[----:B------:R-:W-:Y:S01]  /*2f80*/  PRMT R8, RZ, 0x654, R8 ;  /* 0x00000654ff087816 */ /* 0x000fe20000000008 */
[----:B-1----:R-:W-:Y:S01]  /*2f90*/  @!P2 IMAD.MOV.U32 R9, RZ, RZ, 0x10 ;  /* 0x00000010ff09a424 */ /* 0x002fe200078e00ff */
[----:B------:R-:W-:Y:S01]  /*2fa0*/  SHF.L.U32 R11, R12, 0x1f, RZ ;  /* 0x0000001f0c0b7819 */ /* 0x000fe200000006ff */
[----:B------:R-:W-:Y:S01]  /*2fb0*/  UIADD3 UR7, UPT, UPT, UR4, 0x80, URZ ;  /* 0x0000008004077890 */ /* 0x000fe2000fffe0ff */
[----:B------:R1:W-:Y:S05]  /*2fc0*/  SYNCS.ARRIVE.TRANS64.RED.A1T0 RZ, [R8+URZ], RZ ;  /* 0x000000ff08ff79a7 */ /* 0x0003ea00081004ff */
[----:B------:R-:W-:Y:S01]  /*2fd0*/  IMAD.U32 R0, RZ, RZ, UR7 ;  /* 0x00000007ff007e24 */ /* 0x000fe2000f8e00ff */
[----:B------:R-:W2:Y:S04]  /*2fe0*/  SYNCS.PHASECHK.TRANS64.TRYWAIT P0, [UR4+0x90], R11 ;  /* 0x0000900bff0075a7 */ /* 0x000ea80008001104 */
[----:B------:R-:W-:Y:S01]  /*2ff0*/  PRMT R13, R5, 0x654, R0 ;  /* 0x00000654050d7816 */ /* 0x000fe20000000000 */
[----:B-12---:R-:W-:Y:S06]  /*3000*/  @!P0 BRA `(.L_x_52) ;  /* 0x0000007800488947 */ /* 0x006fec0003800000 */
.L_x_160:
[----:B------:R-:W-:Y:S01]  /*3010*/  ULEA UR8, UR5, UR6, 0x4 ;  /* 0x0000000605087291 */ /* 0x000fe2000f8e20ff */
[----:B------:R-:W-:Y:S01]  /*3020*/  SEL R2, R13, R2, !P2 ;  /* 0x000000020d027207 */ /* 0x000fe20005000000 */
[----:B------:R-:W-:Y:S01]  /*3030*/  UIADD3 UR9, UPT, UPT, UR4, 0x80, URZ ;  /* 0x0000008004097890 */ /* 0x000fe2000fffe0ff */
[----:B-1----:R-:W-:Y:S01]  /*3040*/  LEA R0, R7, UR6, 0x3 ;  /* 0x0000000607007c11 */ /* 0x002fe2000f8e18ff */
[----:B------:R-:W-:Y:S01]  /*3050*/  UIADD3 UR8, UPT, UPT, UR8, 0xf0, URZ ;  /* 0x000000f008087890 */ /* 0x000fe2000fffe0ff */
[----:B------:R1:W-:Y:S01]  /*3060*/  @!P2 SYNCS.ARRIVE.TRANS64.RED RZ, [R2+URZ], R9 ;  /* 0x0000000902ffa9a7 */ /* 0x0003e200080004ff */
[----:B------:R-:W-:Y:S01]  /*3070*/  UIADD3 UR4, UPT, UPT, UR5, 0x1, URZ ;  /* 0x0000000105047890 */ /* 0x000fe2000fffe0ff */
[----:B------:R-:W-:-:S03]  /*3080*/  VIADD R3, R3, 0x1 ;  /* 0x0000000103037836 */ /* 0x000fc60000000000 */
[----:B------:R-:W-:Y:S02]  /*3090*/  UISETP.NE.AND UP0, UPT, UR4, 0x2, UPT ;  /* 0x000000020400788c */ /* 0x000fe4000bf05270 */
[----:B------:R-:W-:Y:S01]  /*30a0*/  ISETP.NE.AND P0, PT, R3, 0x2, PT ;  /* 0x000000020300780c */ /* 0x000fe20003f05270 */
[----:B------:R-:W-:Y:S06]  /*30b0*/  UGETNEXTWORKID.BROADCAST [UR8], [UR9] ;  /* 0x00000000080073ca */ /* 0x000fec0008000100 */
[----:B------:R-:W-:Y:S02]  /*30c0*/  USEL UR7, URZ, 0x1, UP0 ;  /* 0x00000001ff077887 */ /* 0x000fe40008000000 */
[----:B------:R-:W-:-:S04]  /*30d0*/  USEL UR5, UR4, URZ, UP0 ;  /* 0x000000ff04057287 */ /* 0x000fc80008000000 */
[----:B------:R-:W-:Y:S02]  /*30e0*/  LOP3.LUT R12, R12, UR7, RZ, 0x3c, !PT ;  /* 0x000000070c0c7c12 */ /* 0x000fe4000f8e3cff */
[----:B-1----:R-:W-:-:S04]  /*30f0*/  SHF.L.U32 R9, R6, 0x1f, RZ ;  /* 0x0000001f06097819 */ /* 0x002fc800000006ff */
[----:B------:R-:W1:Y:S02]  /*3100*/  SYNCS.PHASECHK.TRANS64.TRYWAIT P1, [R0+URZ+0x80], R9 ;  /* 0x00008009000075a7 */ /* 0x000e6400080211ff */
[----:B-1----:R-:W-:Y:S05]  /*3110*/  @!P1 BRA `(.L_x_53) ;  /* 0x00000078001c9947 */ /* 0x002fea0003800000 */
.L_x_161:
[C---:B------:R-:W-:Y:S01]  /*3120*/  LEA R8, R7.reuse, UR6, 0x4 ;  /* 0x0000000607087c11 */ /* 0x040fe2000f8e20ff */
[----:B------:R-:W-:Y:S01]  /*3130*/  VIADD R7, R7, 0x1 ;  /* 0x0000000107077836 */ /* 0x000fe20000000000 */
[----:B------:R-:W-:Y:S01]  /*3140*/  SEL R3, R3, RZ, P0 ;  /* 0x000000ff03037207 */ /* 0x000fe20000000000 */
[----:B-1----:R-:W-:-:S03]  /*3150*/  VIADD R0, R0, 0x90 ;  /* 0x0000009000007836 */ /* 0x002fc60000000000 */
[----:B------:R-:W1:Y:S01]  /*3160*/  LDS.128 R8, [R8+0xf0] ;  /* 0x0000f00008087984 */ /* 0x000e620000000c00 */
[C---:B------:R-:W-:Y:S02]  /*3170*/  ISETP.NE.AND P1, PT, R7.reuse, 0x2, PT ;  /* 0x000000020700780c */ /* 0x040fe40003f25270 */
[----:B------:R-:W-:Y:S01]  /*3180*/  PRMT R0, RZ, 0x654, R0 ;  /* 0x00000654ff007816 */ /* 0x000fe20000000000 */
[----:B------:R-:W-:Y:S01]  /*3190*/  @!PT LDS RZ, [RZ] ;  /* 0x00000000fffff984 */ /* 0x000fe20000000800 */
[----:B------:R-:W-:Y:S01]  /*31a0*/  @!PT LDS RZ, [RZ] ;  /* 0x00000000fffff984 */ /* 0x000fe20000000800 */
[----:B------:R-:W-:Y:S01]  /*31b0*/  @!PT LDS RZ, [RZ] ;  /* 0x00000000fffff984 */ /* 0x000fe20000000800 */
[----:B------:R-:W-:Y:S01]  /*31c0*/  @!PT LDS RZ, [RZ] ;  /* 0x00000000fffff984 */ /* 0x000fe20000000800 */
[----:B------:R2:W-:Y:S06]  /*31d0*/  MEMBAR.ALL.CTA ;  /* 0x0000000000007992 */ /* 0x0005ec0000008000 */
[----:B--2---:R-:W2:Y:S01]  /*31e0*/  FENCE.VIEW.ASYNC.S ;  /* 0x00000000000073c6 */ /* 0x004ea20000000000 */
[----:B------:R-:W-:Y:S01]  /*31f0*/  SEL R7, R7, RZ, P1 ;  /* 0x000000ff07077207 */ /* 0x000fe20000800000 */
[----:B--2---:R2:W-:Y:S01]  /*3200*/  SYNCS.ARRIVE.TRANS64.RED.A1T0 RZ, [R0+URZ], RZ ;  /* 0x000000ff00ff79a7 */ /* 0x0045e200081004ff */
[----:B-1----:R-:W-:-:S02]  /*3210*/  LOP3.LUT P3, RZ, R10, 0x1, RZ, 0xc0, !PT ;  /* 0x000000010aff7812 */ /* 0x002fc4000786c0ff */
[----:B------:R-:W-:Y:S02]  /*3220*/  SEL R9, RZ, 0x1, P0 ;  /* 0x00000001ff097807 */ /* 0x000fe40000000000 */
[----:B------:R-:W-:Y:S02]  /*3230*/  SEL R11, RZ, 0x1, P1 ;  /* 0x00000001ff0b7807 */ /* 0x000fe40000800000 */
[----:B------:R-:W-:Y:S02]  /*3240*/  LOP3.LUT R4, R4, R9, RZ, 0x3c, !PT ;  /* 0x0000000904047212 */ /* 0x000fe400078e3cff */
[----:B------:R-:W-:-:S05]  /*3250*/  LOP3.LUT R6, R6, R11, RZ, 0x3c, !PT ;  /* 0x0000000b06067212 */ /* 0x000fca00078e3cff */
[----:B--2---:R-:W-:Y:S05]  /*3260*/  @P3 BRA `(.L_x_54) ;  /* 0xfffffffc002c3947 */ /* 0x004fea000383ffff */
[----:B------:R-:W-:Y:S01]  /*3270*/  ULEA UR4, UR5, UR6, 0x3 ;  /* 0x0000000605047291 */ /* 0x000fe2000f8e18ff */
[----:B------:R-:W-:-:S08]  /*3280*/  SHF.L.U32 R3, R12, 0x1f, RZ ;  /* 0x0000001f0c037819 */ /* 0x000fd000000006ff */
[----:B------:R-:W1:Y:S02]  /*3290*/  SYNCS.PHASECHK.TRANS64 P0, [UR4+0x90], R3 ;  /* 0x00009003ff0075a7 */ /* 0x000e640008001004 */
[----:B-1----:R-:W-:Y:S05]  /*32a0*/  @P0 BRA `(.L_x_55) ;  /* 0x0000000000080947 */ /* 0x002fea0003800000 */
[----:B------:R-:W1:Y:S02]  /*32b0*/  SYNCS.PHASECHK.TRANS64.TRYWAIT P0, [UR4+0x90], R3 ;  /* 0x00009003ff0075a7 */ /* 0x000e640008001104 */
[----:B-1----:R-:W-:Y:S05]  /*32c0*/  @!P0 BRA `(.L_x_56) ;  /* 0x0000007400c48947 */ /* 0x002fea0003800000 */
.L_x_55:
[----:B------:R-:W-:-:S04]  /*32d0*/  UIADD3 UR7, UPT, UPT, UR5, 0x1, URZ ;  /* 0x0000000105077890 */ /* 0x000fc8000fffe0ff */
[----:B------:R-:W-:-:S04]  /*32e0*/  UISETP.NE.AND UP0, UPT, UR7, 0x2, UPT ;  /* 0x000000020700788c */ /* 0x000fc8000bf05270 */
[----:B------:R-:W-:Y:S02]  /*32f0*/  USEL UR8, URZ, 0x1, UP0 ;  /* 0x00000001ff087887 */ /* 0x000fe40008000000 */
[----:B------:R-:W-:-:S04]  /*3300*/  USEL UR7, UR7, URZ, UP0 ;  /* 0x000000ff07077287 */ /* 0x000fc80008000000 */
[----:B------:R-:W-:Y:S01]  /*3310*/  ULEA UR7, UR7, UR6, 0x3 ;  /* 0x0000000607077291 */ /* 0x000fe2000f8e18ff */
[----:B-1----:R-:W-:-:S04]  /*3320*/  LOP3.LUT R3, R12, UR8, RZ, 0x3c, !PT ;  /* 0x000000080c037c12 */ /* 0x002fc8000f8e3cff */
[----:B------:R-:W-:-:S04]  /*3330*/  SHF.L.U32 R0, R3, 0x1f, RZ ;  /* 0x0000001f03007819 */ /* 0x000fc800000006ff */
[----:B------:R-:W1:Y:S02]  /*3340*/  SYNCS.PHASECHK.TRANS64 P0, [UR7+0x90], R0 ;  /* 0x00009000ff0075a7 */ /* 0x000e640008001007 */
[----:B-1----:R-:W-:Y:S05]  /*3350*/  @P0 EXIT ;  /* 0x000000000000094d */ /* 0x002fea0003800000 */
[----:B------:R-:W-:Y:S02]  /*3360*/  SHF.L.U32 R3, R3, 0x1f, RZ ;  /* 0x0000001f03037819 */ /* 0x000fe400000006ff */
[----:B------:R-:W-:-:S07]  /*3370*/  MOV R0, UR7 ;  /* 0x0000000700007c02 */ /* 0x000fce0008000f00 */
.L_x_57:
[----:B-1----:R1:W2:Y:S02]  /*3380*/  SYNCS.PHASECHK.TRANS64.TRYWAIT P0, [R0+URZ+0x90], R3 ;  /* 0x00009003000075a7 */ /* 0x0022a400080011ff */
[----:B--2---:R-:W-:Y:S05]  /*3390*/  @!P0 NANOSLEEP.SYNCS 0x989680 ;  /* 0x009896800000895d */ /* 0x004fea0003900000 */
[----:B------:R-:W2:Y:S02]  /*33a0*/  @!P0 SYNCS.PHASECHK.TRANS64 P0, [R0+URZ+0x90], R3 ;  /* 0x00009003000085a7 */ /* 0x000ea400080010ff */
[----:B--2---:R-:W-:Y:S05]  /*33b0*/  @P0 EXIT ;  /* 0x000000000000094d */ /* 0x004fea0003800000 */
[----:B------:R-:W-:Y:S05]  /*33c0*/  BRA `(.L_x_57) ;  /* 0xfffffffc00ec7947 */ /* 0x000fea000383ffff */
.L_x_50:
[----:B------:R-:W-:Y:S05]  /*33d0*/  BRA.U UP5, `(.L_x_58) ;  /* 0x0000001d05007547 */ /* 0x000fea000b800000 */
[----:B------:R-:W-:Y:S01]  /*33e0*/  UMOV UR4, 0x40 ;  /* 0x0000004000047882 */ /* 0x000fe20000000000 */
[----:B------:R-:W-:Y:S01]  /*33f0*/  NOP ;  /* 0x0000000000007918 */ /* 0x000fe20000000000 */
[----:B------:R-:W-:Y:S01]  /*3400*/  ULEA UR5, UR61, UR4, 0x18 ;  /* 0x000000043d057291 */ /* 0x000fe2000f8ec0ff */
[----:B------:R-:W-:Y:S02]  /*3410*/  UMOV UR6, 0x400 ;  /* 0x0000040000067882 */ /* 0x000fe40000000000 */
[----:B------:R-:W-:-:S06]  /*3420*/  ULEA UR6, UR61, UR6, 0x18 ;  /* 0x000000063d067291 */ /* 0x000fcc000f8ec0ff */
[----:B------:R-:W1:Y:S02]  /*3430*/  LDS.U8 R5, [UR5+0x1c] ;  /* 0x00001c05ff057984 */ /* 0x000e640008000000 */
[----:B-1----:R-:W-:-:S13]  /*3440*/  ISETP.NE.AND P0, PT, R5, RZ, PT ;  /* 0x000000ff0500720c */ /* 0x002fda0003f05270 */
[----:B------:R-:W-:Y:S05]  /*3450*/  @P0 BRA `(.L_x_59) ;  /* 0x0000000400180947 */ /* 0x000fea0003800000 */
[----:B------:R-:W-:Y:S01]  /*3460*/  R2UR UR4, R2 ;  /* 0x00000000020472ca */ /* 0x000fe200000e0000 */
[----:B------:R-:W-:-:S12]  /*3470*/  UIADD3 UR7, UPT, UPT, UR5, 0x8, URZ ;  /* 0x0000000805077890 */ /* 0x000fd8000fffe0ff */
[----:B------:R-:W-:-:S09]  /*3480*/  UISETP.NE.U32.AND UP1, UPT, UR4, 0x1, UPT ;  /* 0x000000010400788c */ /* 0x000fd2000bf25070 */
[----:B------:R-:W-:Y:S05]  /*3490*/  BRA.U !UP1, `(.L_x_60) ;  /* 0x0000000109a47547 */ /* 0x000fea000b800000 */
[----:B------:R-:W-:Y:S01]  /*34a0*/  ELECT P0, URZ, PT ;  /* 0x0000000000ff782f */ /* 0x000fe20003800000 */
[----:B------:R-:W-:-:S12]  /*34b0*/  BSSY B0, `(.L_x_60) ;  /* 0x0000027000007945 */ /* 0x000fd80003800000 */
[----:B------:R-:W-:Y:S05]  /*34c0*/  @!P0 BRA `(.L_x_61) ;  /* 0x0000000000948947 */ /* 0x000fea0003800000 */
[----:B------:R-:W-:-:S05]  /*34d0*/  UMOV UR4, 0x10 ;  /* 0x0000001000047882 */ /* 0x000fca0000000000 */
[----:B------:R-:W-:Y:S04]  /*34e0*/  DEPBAR.LE SB1, 0x36 ;  /* 0x00009d800000791a */ /* 0x000fe80000000000 */
[----:B------:R-:W1:Y:S02]  /*34f0*/  UTCATOMSWS.2CTA.FIND_AND_SET.ALIGN UP0, UR4, UR4 ;  /* 0x00000004000475e3 */ /* 0x000e640008200800 */
[----:B-1----:R-:W-:Y:S01]  /*3500*/  MOV R12, UR4 ;  /* 0x00000004000c7c02 */ /* 0x002fe20008000f00 */
[----:B------:R-:W-:Y:S06]  /*3510*/  BRA.U UP0, `(.L_x_62) ;  /* 0x0000000100187547 */ /* 0x000fec000b800000 */
.L_x_63:
[----:B------:R-:W-:Y:S05]  /*3520*/  NANOSLEEP 0x64 ;  /* 0x000000640000795d */ /* 0x000fea0003800000 */
[----:B------:R-:W-:-:S05]  /*3530*/  UMOV UR4, 0x10 ;  /* 0x0000001000047882 */ /* 0x000fca0000000000 */
[----:B------:R-:W-:Y:S04]  /*3540*/  DEPBAR.LE SB1, 0x36 ;  /* 0x00009d800000791a */ /* 0x000fe80000000000 */
[----:B------:R-:W1:Y:S02]  /*3550*/  UTCATOMSWS.2CTA.FIND_AND_SET.ALIGN UP0, UR4, UR4 ;  /* 0x00000004000475e3 */ /* 0x000e640008200800 */
[----:B-1----:R-:W-:Y:S01]  /*3560*/  MOV R12, UR4 ;  /* 0x00000004000c7c02 */ /* 0x002fe20008000f00 */
[----:B------:R-:W-:Y:S05]  /*3570*/  BRA.U !UP0, `(.L_x_63) ;  /* 0xfffffffd08e87547 */ /* 0x000fea000b83ffff */
.L_x_62:
[----:B------:R-:W1:Y:S01]  /*3580*/  LDS R8, [UR5+0x10] ;  /* 0x00001005ff087984 */ /* 0x000e620008000800 */
[----:B------:R-:W-:Y:S01]  /*3590*/  R2UR UR4, R0 ;  /* 0x00000000000472ca */ /* 0x000fe200000e0000 */
[----:B------:R-:W-:-:S04]  /*35a0*/  IMAD.U32 R5, RZ, RZ, UR6 ;  /* 0x00000006ff057e24 */ /* 0x000fc8000f8e00ff */
[----:B------:R-:W-:-:S08]  /*35b0*/  VIADD R5, R5, 0x110 ;  /* 0x0000011005057836 */ /* 0x000fd00000000000 */
[----:B------:R-:W-:Y:S02]  /*35c0*/  MOV R6, UR4 ;  /* 0x0000000400067c02 */ /* 0x000fe40008000f00 */
[----:B-1----:R-:W-:-:S04]  /*35d0*/  SHF.L.U32 R8, R8, 0x1f, RZ ;  /* 0x0000001f08087819 */ /* 0x002fc800000006ff */
[----:B------:R-:W1:Y:S02]  /*35e0*/  SYNCS.PHASECHK.TRANS64.TRYWAIT P0, [UR5+0x8], R8 ;  /* 0x00000808ff0075a7 */ /* 0x000e640008001105 */
[----:B-1----:R-:W-:Y:S05]  /*35f0*/  @P0 BRA `(.L_x_64) ;  /* 0x0000000000080947 */ /* 0x002fea0003800000 */
[----:B------:R-:W1:Y:S02]  /*3600*/  SYNCS.PHASECHK.TRANS64.TRYWAIT P0, [UR5+0x8], R8 ;  /* 0x00000808ff0075a7 */ /* 0x000e640008001105 */
[----:B-1----:R-:W-:Y:S05]  /*3610*/  @!P0 BRA `(.L_x_65) ;  /* 0x0000007400088947 */ /* 0x002fea0003800000 */
.L_x_64:
[----:B------:R-:W-:Y:S01]  /*3620*/  R2UR UR4, R0 ;  /* 0x00000000000472ca */ /* 0x000fe200000e0000 */
[----:B------:R-:W-:Y:S01]  /*3630*/  IMAD.MOV.U32 R9, RZ, RZ, 0xffff ;  /* 0x0000ffffff097424 */ /* 0x000fe200078e00ff */
[----:B------:R-:W-:Y:S01]  /*3640*/  PRMT R6, R6, 0x654, R5 ;  /* 0x0000065406067816 */ /* 0x000fe20000000005 */
[----:B------:R-:W-:Y:S02]  /*3650*/  HFMA2 R5, -RZ, RZ, 0, 5.9604644775390625e-08 ;  /* 0x00000001ff057431 */ /* 0x000fe400000001ff */
[----:B-1----:R-:W-:Y:S02]  /*3660*/  IMAD.MOV.U32 R8, RZ, RZ, 0x4 ;  /* 0x00000004ff087424 */ /* 0x002fe400078e00ff */
[----:B------:R-:W-:Y:S01]  /*3670*/  IMAD.SHL.U32 R11, R12, 0x20, RZ ;  /* 0x000000200c0b7824 */ /* 0x000fe200078e00ff */
[----:B------:R-:W-:-:S05]  /*3680*/  SHF.L.U32 R10, R9, R12, RZ ;  /* 0x0000000c090a7219 */ /* 0x000fca00000006ff */
[----:B------:R-:W-:Y:S01]  /*3690*/  UPRMT UR4, UR4, 0x654, UR7 ;  /* 0x0000065404047896 */ /* 0x000fe20008000007 */
[----:B------:R-:W-:-:S05]  /*36a0*/  SHF.L.U32 R9, R5, R12, RZ ;  /* 0x0000000c05097219 */ /* 0x000fca00000006ff */
[----:B------:R-:W-:-:S03]  /*36b0*/  MOV R7, UR4 ;  /* 0x0000000400077c02 */ /* 0x000fc60008000f00 */
[----:B------:R1:W-:Y:S01]  /*36c0*/  SYNCS.ARRIVE.TRANS64.RED RZ, [UR4], R8 ;  /* 0x00000008ffff79a7 */ /* 0x0003e20008000404 */
[----:B------:R1:W-:Y:S04]  /*36d0*/  STS [UR6+0x110], R11 ;  /* 0x0001100bff007988 */ /* 0x0003e80008000806 */
[----:B------:R1:W-:Y:S04]  /*36e0*/  STAS [R6.64], R12 ;  /* 0x0000000c06007dbd */ /* 0x0003e8000c0008ff */
[----:B------:R1:W-:Y:S04]  /*36f0*/  ATOMS.OR RZ, [UR5+0x14], R10 ;  /* 0x0000140affff798c */ /* 0x0003e8000b000005 */
[----:B------:R1:W-:Y:S04]  /*3700*/  ATOMS.OR RZ, [UR5+0x18], R9 ;  /* 0x00001809ffff798c */ /* 0x0003e8000b000005 */
[----:B------:R1:W-:Y:S02]  /*3710*/  ATOMS.XOR RZ, [UR5+0x10], R5 ;  /* 0x00001005ffff798c */ /* 0x0003e4000b800005 */
.L_x_61:
[----:B------:R-:W-:Y:S05]  /*3720*/  BSYNC B0 ;  /* 0x0000000000007941 */ /* 0x000fea0003800000 */
.L_x_60:
[----:B------:R-:W-:Y:S05]  /*3730*/  BRA.U UP1, `(.L_x_66) ;  /* 0x0000000101707547 */ /* 0x000fea000b800000 */
[----:B------:R-:W-:-:S03]  /*3740*/  UMOV UR4, 0xffffffff ;  /* 0xffffffff00047882 */ /* 0x000fc60000000000 */
[----:B------:R-:W-:Y:S05]  /*3750*/  BRA.DIV UR4, `(.L_x_67) ;  /* 0x0000007204d07947 */ /* 0x000fea000b800000 */
[----:B------:R-:W-:-:S13]  /*3760*/  ELECT P0, URZ, PT ;  /* 0x0000000000ff782f */ /* 0x000fda0003800000 */
.L_x_165:
[----:B------:R-:W-:Y:S05]  /*3770*/  @!P0 BRA `(.L_x_66) ;  /* 0x0000000000608947 */ /* 0x000fea0003800000 */
[----:B-1----:R-:W1:Y:S02]  /*3780*/  LDS R6, [UR5+0x10] ;  /* 0x00001005ff067984 */ /* 0x002e640008000800 */
[----:B-1----:R-:W-:-:S04]  /*3790*/  SHF.L.U32 R6, R6, 0x1f, RZ ;  /* 0x0000001f06067819 */ /* 0x002fc800000006ff */
[----:B------:R-:W1:Y:S02]  /*37a0*/  SYNCS.PHASECHK.TRANS64.TRYWAIT P0, [UR5+0x8], R6 ;  /* 0x00000806ff0075a7 */ /* 0x000e640008001105 */
[----:B-1----:R-:W-:Y:S05]  /*37b0*/  @P0 BRA `(.L_x_68) ;  /* 0x0000000000080947 */ /* 0x002fea0003800000 */
[----:B------:R-:W1:Y:S02]  /*37c0*/  SYNCS.PHASECHK.TRANS64.TRYWAIT P0, [UR5+0x8], R6 ;  /* 0x00000806ff0075a7 */ /* 0x000e640008001105 */
[----:B-1----:R-:W-:Y:S05]  /*37d0*/  @!P0 BRA `(.L_x_69) ;  /* 0x0000007000d48947 */ /* 0x002fea0003800000 */
.L_x_68:
[----:B------:R-:W2:Y:S01]  /*37e0*/  LDS R8, [UR6+0x110] ;  /* 0x00011006ff087984 */ /* 0x000ea20008000800 */
[----:B------:R-:W-:Y:S01]  /*37f0*/  R2UR UR4, R0 ;  /* 0x00000000000472ca */ /* 0x000fe200000e0000 */
[----:B-1----:R-:W-:Y:S02]  /*3800*/  IMAD.MOV.U32 R6, RZ, RZ, 0xffff ;  /* 0x0000ffffff067424 */ /* 0x002fe400078e00ff */
[----:B------:R-:W-:-:S10]  /*3810*/  IMAD.MOV.U32 R5, RZ, RZ, 0x1 ;  /* 0x00000001ff057424 */ /* 0x000fd400078e00ff */
[----:B------:R-:W-:Y:S01]  /*3820*/  UPRMT UR4, UR4, 0x654, UR7 ;  /* 0x0000065404047896 */ /* 0x000fe20008000007 */
[----:B--2---:R-:W-:Y:S01]  /*3830*/  IMAD.SHL.U32 R7, R8, 0x20, RZ ;  /* 0x0000002008077824 */ /* 0x004fe200078e00ff */
[-C--:B------:R-:W-:Y:S02]  /*3840*/  SHF.L.U32 R6, R6, R8.reuse, RZ ;  /* 0x0000000806067219 */ /* 0x080fe400000006ff */
[----:B------:R-:W-:Y:S02]  /*3850*/  SHF.L.U32 R8, R5, R8, RZ ;  /* 0x0000000805087219 */ /* 0x000fe400000006ff */
[----:B------:R2:W-:Y:S04]  /*3860*/  STS [UR6+0x110], R7 ;  /* 0x00011007ff007988 */ /* 0x0005e80008000806 */
[----:B------:R2:W-:Y:S04]  /*3870*/  ATOMS.OR RZ, [UR5+0x14], R6 ;  /* 0x00001406ffff798c */ /* 0x0005e8000b000005 */
[----:B------:R2:W-:Y:S01]  /*3880*/  ATOMS.OR RZ, [UR5+0x18], R8 ;  /* 0x00001808ffff798c */ /* 0x0005e2000b000005 */
[----:B------:R-:W-:Y:S03]  /*3890*/  SYNCS.ARRIVE.TRANS64.RED.A1T0 RZ, [UR4], RZ ;  /* 0x000000ffffff79a7 */ /* 0x000fe60008100404 */
[----:B------:R2:W-:Y:S01]  /*38a0*/  ATOMS.XOR RZ, [UR5+0x10], R5 ;  /* 0x00001005ffff798c */ /* 0x0005e2000b800005 */
[----:B------:R-:W-:Y:S05]  /*38b0*/  BRA `(.L_x_66) ;  /* 0x0000000000107947 */ /* 0x000fea0003800000 */
.L_x_59:
[----:B------:R-:W-:Y:S02]  /*38c0*/  MOV R5, 0xffffffff ;  /* 0xffffffff00057802 */ /* 0x000fe40000000f00 */
[----:B------:R-:W-:-:S03]  /*38d0*/  MOV R6, 0x3900 ;  /* 0x0000390000067802 */ /* 0x000fc60000000f00 */
[----:B------:R1:W-:Y:S04]  /*38e0*/  STS [UR6+0x110], R5 ;  /* 0x00011005ff007988 */ /* 0x0003e80008000806 */
[----:B-1---5:R-:W-:Y:S05]  /*38f0*/  CALL.REL.NOINC `($__internal_1_$__cuda_sm10x_tcgen05_guardrail_trap_phase_invalid_during_alloc) ;  /* 0x0000007800787944 */ /* 0x022fea0003c00000 */
.L_x_66:
[----:B------:R-:W-:Y:S05]  /*3900*/  WARPSYNC.ALL ;  /* 0x0000000000007948 */ /* 0x000fea0003800000 */
[----:B------:R-:W3:Y:S01]  /*3910*/  S2UR UR4, SR_CgaCtaId ;  /* 0x00000000000479c3 */ /* 0x000ee20000008800 */
[----:B------:R-:W-:Y:S01]  /*3920*/  UMOV UR49, 0x400 ;  /* 0x0000040000317882 */ /* 0x000fe20000000000 */
[----:B------:R-:W-:-:S06]  /*3930*/  NOP ;  /* 0x0000000000007918 */ /* 0x000fcc0000000000 */
[----:B------:R-:W-:Y:S06]  /*3940*/  BAR.ARV 0x6, 0xa0 ;  /* 0x0182800000007b1d */ /* 0x000fec0000002000 */
[----:B------:R-:W4:Y:S01]  /*3950*/  LDCU UR7, c[0x0][0x38c] ;  /* 0x00007180ff0777ac */ /* 0x000f220008000800 */
[----:B------:R-:W-:Y:S01]  /*3960*/  R2UR UR5, R2 ;  /* 0x00000000020572ca */ /* 0x000fe200000e0000 */
[----:B-1----:R-:W-:Y:S01]  /*3970*/  HFMA2 R11, -RZ, RZ, 0, 5.9604644775390625e-08 ;  /* 0x00000001ff0b7431 */ /* 0x002fe200000001ff */
[----:B------:R-:W-:Y:S02]  /*3980*/  LOP3.LUT R4, R4, 0xffff, RZ, 0xc0, !PT ;  /* 0x0000ffff04047812 */ /* 0x000fe400078ec0ff */
[----:B--2---:R-:W-:-:S02]  /*3990*/  CS2R R8, SRZ ;  /* 0x0000000000087805 */ /* 0x004fc4000001ff00 */
[----:B------:R-:W-:Y:S01]  /*39a0*/  LOP3.LUT R3, R3, 0xffff, RZ, 0xc0, !PT ;  /* 0x0000ffff03037812 */ /* 0x000fe200078ec0ff */
[----:B------:R-:W-:Y:S01]  /*39b0*/  UMOV UR47, URZ ;  /* 0x000000ff002f7c82 */ /* 0x000fe20008000000 */
[----:B------:R-:W-:Y:S01]  /*39c0*/  MOV R10, RZ ;  /* 0x000000ff000a7202 */ /* 0x000fe20000000f00 */
[----:B------:R-:W-:Y:S01]  /*39d0*/  UMOV UR46, URZ ;  /* 0x000000ff002e7c82 */ /* 0x000fe20008000000 */
[----:B------:R-:W-:Y:S01]  /*39e0*/  UMOV UR62, URZ ;  /* 0x000000ff003e7c82 */ /* 0x000fe20008000000 */
[----:B---3--:R-:W-:Y:S01]  /*39f0*/  ULEA UR49, UR4, UR49, 0x18 ;  /* 0x0000003104317291 */ /* 0x008fe2000f8ec0ff */
[----:B------:R-:W-:Y:S02]  /*3a00*/  UMOV UR60, URZ ;  /* 0x000000ff003c7c82 */ /* 0x000fe40008000000 */
[----:B------:R-:W-:Y:S01]  /*3a10*/  UMOV UR4, URZ ;  /* 0x000000ff00047c82 */ /* 0x000fe20008000000 */
[----:B------:R-:W-:Y:S01]  /*3a20*/  UISETP.NE.AND UP2, UPT, UR5, URZ, UPT ;  /* 0x000000ff0500728c */ /* 0x000fe2000bf45270 */
[----:B------:R-:W-:Y:S01]  /*3a30*/  IMAD.U32 R19, RZ, RZ, UR4 ;  /* 0x00000004ff137e24 */ /* 0x000fe2000f8e00ff */
[----:B------:R-:W-:-:S02]  /*3a40*/  UIADD3 UR6, UPT, UPT, UR49, 0x8400, URZ ;  /* 0x0000840031067890 */ /* 0x000fc4000fffe0ff */
[----:B----4-:R-:W-:Y:S01]  /*3a50*/  UIADD3 UR7, UPT, UPT, UR7, 0xff, URZ ;  /* 0x000000ff07077890 */ /* 0x010fe2000fffe0ff */
[----:B------:R-:W1:Y:S01]  /*3a60*/  LDS R5, [UR49+0x110] ;  /* 0x00011031ff057984 */ /* 0x000e620008000800 */
[----:B------:R-:W-:Y:S02]  /*3a70*/  UIADD3 UR5, UPT, UPT, UR49, 0x20400, URZ ;  /* 0x0002040031057890 */ /* 0x000fe4000fffe0ff */
[----:B------:R-:W-:Y:S02]  /*3a80*/  USHF.R.S32.HI UR4, URZ, 0x1f, UR7 ;  /* 0x0000001fff047899 */ /* 0x000fe40008011407 */
[----:B------:R-:W-:Y:S02]  /*3a90*/  UIADD3 UR10, UPT, UPT, UR49, 0x2d000, URZ ;  /* 0x0002d000310a7890 */ /* 0x000fe4000fffe0ff */
[----:B------:R-:W-:Y:S02]  /*3aa0*/  USHF.R.U32.HI UR9, URZ, 0x4, UR6 ;  /* 0x00000004ff097899 */ /* 0x000fe40008011606 */
[----:B------:R-:W-:-:S02]  /*3ab0*/  ULEA.HI UR7, UR4, UR7, URZ, 0x8 ;  /* 0x0000000704077291 */ /* 0x000fc4000f8f40ff */
[----:B------:R-:W-:Y:S02]  /*3ac0*/  USHF.R.U32.HI UR6, URZ, 0x4, UR5 ;  /* 0x00000004ff067899 */ /* 0x000fe40008011605 */
[----:B------:R-:W-:Y:S02]  /*3ad0*/  USHF.R.U32.HI UR4, URZ, 0x4, UR10 ;  /* 0x00000004ff047899 */ /* 0x000fe4000801160a */
[----:B------:R-:W-:Y:S02]  /*3ae0*/  ULOP3.LUT UR6, UR6, 0x3fff, URZ, 0xc0, !UPT ;  /* 0x00003fff06067892 */ /* 0x000fe4000f8ec0ff */
[----:B------:R-:W-:Y:S02]  /*3af0*/  UIADD3 UR8, UPT, UPT, UR49, 0x2c400, URZ ;  /* 0x0002c40031087890 */ /* 0x000fe4000fffe0ff */
[----:B------:R-:W-:Y:S02]  /*3b00*/  ULOP3.LUT UR9, UR9, 0x3fff, URZ, 0xc0, !UPT ;  /* 0x00003fff09097892 */ /* 0x000fe4000f8ec0ff */
[----:B------:R-:W-:-:S02]  /*3b10*/  ULOP3.LUT UR4, UR4, 0x3fff, URZ, 0xc0, !UPT ;  /* 0x00003fff04047892 */ /* 0x000fc4000f8ec0ff */
[----:B------:R-:W-:Y:S02]  /*3b20*/  USHF.R.S32.HI UR15, URZ, 0x8, UR7 ;  /* 0x00000008ff0f7899 */ /* 0x000fe40008011407 */
[----:B------:R-:W-:Y:S02]  /*3b30*/  ULOP3.LUT UR6, UR6, 0x10000, URZ, 0xfc, !UPT ;  /* 0x0001000006067892 */ /* 0x000fe4000f8efcff */
[----:B------:R-:W-:Y:S02]  /*3b40*/  USHF.R.U32.HI UR5, URZ, 0x4, UR8 ;  /* 0x00000004ff057899 */ /* 0x000fe40008011608 */
[----:B------:R-:W-:Y:S01]  /*3b50*/  ULOP3.LUT UR7, UR9, 0x10000, URZ, 0xfc, !UPT ;  /* 0x0001000009077892 */ /* 0x000fe2000f8efcff */
[----:B------:R-:W-:Y:S01]  /*3b60*/  IMAD.U32 R12, RZ, RZ, UR15 ;  /* 0x0000000fff0c7e24 */ /* 0x000fe2000f8e00ff */
[----:B------:R-:W-:Y:S01]  /*3b70*/  ULOP3.LUT UR4, UR4, 0x10000, URZ, 0xfc, !UPT ;  /* 0x0001000004047892 */ /* 0x000fe2000f8efcff */
[----:B------:R-:W-:Y:S01]  /*3b80*/  IMAD.U32 R16, RZ, RZ, UR6 ;  /* 0x00000006ff107e24 */ /* 0x000fe2000f8e00ff */
[----:B------:R-:W-:-:S02]  /*3b90*/  ULOP3.LUT UR5, UR5, 0x3fff, URZ, 0xc0, !UPT ;  /* 0x00003fff05057892 */ /* 0x000fc4000f8ec0ff */
[----:B------:R-:W-:Y:S01]  /*3ba0*/  MOV R15, UR7 ;  /* 0x00000007000f7c02 */ /* 0x000fe20008000f00 */
[----:B------:R-:W-:Y:S01]  /*3bb0*/  UISETP.LT.AND UP0, UPT, UR15, 0x1, UPT ;  /* 0x000000010f00788c */ /* 0x000fe2000bf01270 */
[----:B------:R-:W-:Y:S01]  /*3bc0*/  MOV R18, UR4 ;  /* 0x0000000400127c02 */ /* 0x000fe20008000f00 */
[----:B------:R-:W-:Y:S01]  /*3bd0*/  ULOP3.LUT UR5, UR5, 0x10000, URZ, 0xfc, !UPT ;  /* 0x0001000005057892 */ /* 0x000fe2000f8efcff */
[----:B-1----:R-:W-:Y:S01]  /*3be0*/  R2UR UR45, R5 ;  /* 0x00000000052d72ca */ /* 0x002fe200000e0000 */
[----:B------:R-:W-:Y:S01]  /*3bf0*/  USEL UR15, UR15, 0x1, !UP0 ;  /* 0x000000010f0f7887 */ /* 0x000fe2000c000000 */
[----:B------:R-:W-:-:S03]  /*3c00*/  UMOV UR58, URZ ;  /* 0x000000ff003a7c82 */ /* 0x000fc60008000000 */
[----:B------:R-:W-:Y:S01]  /*3c10*/  IMAD.U32 R17, RZ, RZ, UR5 ;  /* 0x00000005ff117e24 */ /* 0x000fe2000f8e00ff */
[----:B------:R-:W-:Y:S01]  /*3c20*/  UMOV UR56, URZ ;  /* 0x000000ff00387c82 */ /* 0x000fe20008000000 */
[----:B------:R-:W-:Y:S01]  /*3c30*/  UMOV UR54, URZ ;  /* 0x000000ff00367c82 */ /* 0x000fe20008000000 */
[----:B------:R-:W-:Y:S01]  /*3c40*/  IMAD.U32 R24, RZ, RZ, UR15 ;  /* 0x0000000fff187e24 */ /* 0x000fe2000f8e00ff */
[----:B------:R-:W-:-:S04]  /*3c50*/  UMOV UR52, URZ ;  /* 0x000000ff00347c82 */ /* 0x000fc80008000000 */
[----:B------:R-:W-:Y:S02]  /*3c60*/  UIADD3 UR14, UPT, UPT, UR45, 0x40000108, URZ ;  /* 0x400001082d0e7890 */ /* 0x000fe4000fffe0ff */
[----:B------:R-:W-:Y:S02]  /*3c70*/  UIADD3 UR13, UPT, UPT, UR45, 0x10c, URZ ;  /* 0x0000010c2d0d7890 */ /* 0x000fe4000fffe0ff */
[----:B------:R-:W-:Y:S02]  /*3c80*/  UIADD3 UR77, UPT, UPT, UR45, -0x7ffffef8, URZ ;  /* 0x800001082d4d7890 */ /* 0x000fe4000fffe0ff */
[----:B------:R-:W-:Y:S01]  /*3c90*/  UIADD3 UR72, UPT, UPT, UR45, 0x40000104, URZ ;  /* 0x400001042d487890 */ /* 0x000fe2000fffe0ff */
[----:B------:R-:W-:Y:S01]  /*3ca0*/  MOV R20, UR14 ;  /* 0x0000000e00147c02 */ /* 0x000fe20008000f00 */
[----:B------:R-:W-:Y:S01]  /*3cb0*/  UIADD3 UR17, UPT, UPT, UR45, 0x108, URZ ;  /* 0x000001082d117890 */ /* 0x000fe2000fffe0ff */
[----:B------:R-:W-:Y:S01]  /*3cc0*/  IMAD.U32 R22, RZ, RZ, UR13 ;  /* 0x0000000dff167e24 */ /* 0x000fe2000f8e00ff */
[----:B------:R-:W-:-:S02]  /*3cd0*/  UIADD3 UR76, UPT, UPT, UR45, -0x7fffff00, URZ ;  /* 0x800001002d4c7890 */ /* 0x000fc4000fffe0ff */
[----:B------:R-:W-:Y:S02]  /*3ce0*/  UIADD3 UR75, UPT, UPT, UR45, -0x3ffffef8, URZ ;  /* 0xc00001082d4b7890 */ /* 0x000fe4000fffe0ff */
[----:B------:R-:W-:Y:S01]  /*3cf0*/  USHF.R.U32.HI UR8, URZ, 0x1a, UR14 ;  /* 0x0000001aff087899 */ /* 0x000fe2000801160e */
[----:B------:R-:W-:Y:S01]  /*3d00*/  IMAD.U32 R25, RZ, RZ, UR17 ;  /* 0x00000011ff197e24 */ /* 0x000fe2000f8e00ff */
[----:B------:R-:W-:Y:S02]  /*3d10*/  USHF.R.U32.HI UR6, URZ, 0x1a, UR77 ;  /* 0x0000001aff067899 */ /* 0x000fe4000801164d */
[----:B------:R-:W-:Y:S02]  /*3d20*/  USHF.R.U32.HI UR13, URZ, 0x1a, UR13 ;  /* 0x0000001aff0d7899 */ /* 0x000fe4000801160d */
[----:B------:R-:W-:Y:S02]  /*3d30*/  USHF.R.U32.HI UR14, URZ, 0x11, UR72 ;  /* 0x00000011ff0e7899 */ /* 0x000fe40008011648 */
[----:B------:R-:W-:-:S02]  /*3d40*/  USHF.R.U32.HI UR7, URZ, 0x11, UR76 ;  /* 0x00000011ff077899 */ /* 0x000fc4000801164c */
[----:B------:R-:W-:Y:S02]  /*3d50*/  USHF.R.U32.HI UR4, URZ, 0x1a, UR75 ;  /* 0x0000001aff047899 */ /* 0x000fe4000801164b */
[----:B------:R-:W-:Y:S02]  /*3d60*/  UIADD3 UR11, UPT, UPT, UR45, 0x100, URZ ;  /* 0x000001002d0b7890 */ /* 0x000fe4000fffe0ff */
[----:B------:R-:W-:Y:S02]  /*3d70*/  UIADD3 UR12, UPT, UPT, UR45, 0x104, URZ ;  /* 0x000001042d0c7890 */ /* 0x000fe4000fffe0ff */
[----:B------:R-:W-:Y:S02]  /*3d80*/  USHF.R.U32.HI UR10, URZ, 0x1a, UR17 ;  /* 0x0000001aff0a7899 */ /* 0x000fe40008011611 */
[----:B------:R-:W-:Y:S01]  /*3d90*/  UIADD3 UR16, UPT, UPT, UR45, 0x40000100, URZ ;  /* 0x400001002d107890 */ /* 0x000fe2000fffe0ff */
[----:B------:R-:W-:Y:S01]  /*3da0*/  MOV R26, UR11 ;  /* 0x0000000b001a7c02 */ /* 0x000fe20008000f00 */
[----:B------:R-:W-:Y:S01]  /*3db0*/  ULOP3.LUT UR17, UR6, 0x30, URZ, 0xc0, !UPT ;  /* 0x0000003006117892 */ /* 0x000fe2000f8ec0ff */
[----:B------:R-:W-:Y:S01]  /*3dc0*/  IMAD.U32 R23, RZ, RZ, UR12 ;  /* 0x0000000cff177e24 */ /* 0x000fe2000f8e00ff */
[----:B------:R-:W-:-:S02]  /*3dd0*/  UIADD3 UR74, UPT, UPT, UR45, -0x3fffff00, URZ ;  /* 0xc00001002d4a7890 */ /* 0x000fc4000fffe0ff */
[----:B------:R-:W-:Y:S01]  /*3de0*/  ULOP3.LUT UR19, UR7, 0x6000, URZ, 0xc0, !UPT ;  /* 0x0000600007137892 */ /* 0x000fe2000f8ec0ff */
[----:B------:R-:W-:Y:S01]  /*3df0*/  IMAD.U32 R21, RZ, RZ, UR16 ;  /* 0x00000010ff157e24 */ /* 0x000fe2000f8e00ff */
[----:B------:R-:W-:Y:S02]  /*3e00*/  ULOP3.LUT UR6, UR4, 0x30, URZ, 0xc0, !UPT ;  /* 0x0000003004067892 */ /* 0x000fe4000f8ec0ff */
[----:B------:R-:W-:Y:S01]  /*3e10*/  ULOP3.LUT UR4, UR13, 0x30, URZ, 0xc0, !UPT ;  /* 0x000000300d047892 */ /* 0x000fe2000f8ec0ff */
[----:B------:R-:W-:Y:S01]  /*3e20*/  R2UR UR13, R3 ;  /* 0x00000000030d72ca */ /* 0x000fe200000e0000 */
[----:B------:R-:W-:Y:S01]  /*3e30*/  ULOP3.LUT UR7, UR14, 0x6000, URZ, 0xc0, !UPT ;  /* 0x000060000e077892 */ /* 0x000fe2000f8ec0ff */
[----:B------:R-:W-:Y:S01]  /*3e40*/  R2UR UR14, R4 ;  /* 0x00000000040e72ca */ /* 0x000fe200000e0000 */
[----:B------:R-:W-:Y:S02]  /*3e50*/  UIADD3 UR73, UPT, UPT, UR45, 0x4000010c, URZ ;  /* 0x4000010c2d497890 */ /* 0x000fe4000fffe0ff */
[----:B------:R-:W-:-:S02]  /*3e60*/  UIADD3 UR70, UPT, UPT, UR45, -0x7ffffefc, URZ ;  /* 0x800001042d467890 */ /* 0x000fc4000fffe0ff */
[----:B------:R-:W-:Y:S02]  /*3e70*/  UIADD3 UR71, UPT, UPT, UR45, -0x7ffffef4, URZ ;  /* 0x8000010c2d477890 */ /* 0x000fe4000fffe0ff */
[----:B------:R-:W-:Y:S02]  /*3e80*/  UIADD3 UR68, UPT, UPT, UR45, -0x3ffffefc, URZ ;  /* 0xc00001042d447890 */ /* 0x000fe4000fffe0ff */
[----:B------:R-:W-:Y:S02]  /*3e90*/  UIADD3 UR69, UPT, UPT, UR45, -0x3ffffef4, URZ ;  /* 0xc000010c2d457890 */ /* 0x000fe4000fffe0ff */
[----:B------:R-:W-:Y:S01]  /*3ea0*/  USHF.R.U32.HI UR5, URZ, 0x11, UR74 ;  /* 0x00000011ff057899 */ /* 0x000fe2000801164a */
[----:B------:R-:W-:Y:S01]  /*3eb0*/  IMAD.U32 R13, RZ, RZ, UR13 ;  /* 0x0000000dff0d7e24 */ /* 0x000fe2000f8e00ff */
[----:B------:R-:W-:Y:S01]  /*3ec0*/  USHF.R.U32.HI UR11, URZ, 0x11, UR11 ;  /* 0x00000011ff0b7899 */ /* 0x000fe2000801160b */
[----:B------:R-:W-:Y:S01]  /*3ed0*/  IMAD.U32 R14, RZ, RZ, UR14 ;  /* 0x0000000eff0e7e24 */ /* 0x000fe2000f8e00ff */
[----:B------:R-:W-:-:S02]  /*3ee0*/  USHF.R.U32.HI UR9, URZ, 0x11, UR16 ;  /* 0x00000011ff097899 */ /* 0x000fc40008011610 */
[----:B------:R-:W-:Y:S02]  /*3ef0*/  USHF.R.U32.HI UR12, URZ, 0x11, UR12 ;  /* 0x00000011ff0c7899 */ /* 0x000fe4000801160c */
[----:B------:R-:W-:Y:S02]  /*3f00*/  USHF.R.U32.HI UR16, URZ, 0x1a, UR73 ;  /* 0x0000001aff107899 */ /* 0x000fe40008011649 */
[----:B------:R-:W-:Y:S02]  /*3f10*/  USHF.R.U32.HI UR18, URZ, 0x11, UR70 ;  /* 0x00000011ff127899 */ /* 0x000fe40008011646 */
[----:B------:R-:W-:Y:S02]  /*3f20*/  USHF.R.U32.HI UR20, URZ, 0x1a, UR71 ;  /* 0x0000001aff147899 */ /* 0x000fe40008011647 */
[----:B------:R-:W-:Y:S02]  /*3f30*/  USHF.R.U32.HI UR21, URZ, 0x11, UR68 ;  /* 0x00000011ff157899 */ /* 0x000fe40008011644 */
[----:B------:R-:W-:-:S02]  /*3f40*/  USHF.R.U32.HI UR23, URZ, 0x1a, UR69 ;  /* 0x0000001aff177899 */ /* 0x000fc40008011645 */
[----:B------:R-:W-:Y:S02]  /*3f50*/  ULOP3.LUT UR66, UR10, 0x30, URZ, 0xc0, !UPT ;  /* 0x000000300a427892 */ /* 0x000fe4000f8ec0ff */
[----:B------:R-:W-:Y:S02]  /*3f60*/  ULOP3.LUT UR64, UR8, 0x30, URZ, 0xc0, !UPT ;  /* 0x0000003008407892 */ /* 0x000fe4000f8ec0ff */
[----:B------:R-:W-:Y:S02]  /*3f70*/  ULOP3.LUT UR15, UR5, 0x6000, URZ, 0xc0, !UPT ;  /* 0x00006000050f7892 */ /* 0x000fe4000f8ec0ff */
[----:B------:R-:W-:Y:S02]  /*3f80*/  ULOP3.LUT UR24, UR11, 0x6000, URZ, 0xc0, !UPT ;  /* 0x000060000b187892 */ /* 0x000fe4000f8ec0ff */
[----:B------:R-:W-:Y:S02]  /*3f90*/  ULOP3.LUT UR22, UR9, 0x6000, URZ, 0xc0, !UPT ;  /* 0x0000600009167892 */ /* 0x000fe4000f8ec0ff */
[----:B------:R-:W-:-:S02]  /*3fa0*/  ULOP3.LUT UR5, UR12, 0x6000, URZ, 0xc0, !UPT ;  /* 0x000060000c057892 */ /* 0x000fc4000f8ec0ff */
        /* <DEDUP_REMOVED lines=21> */
[----:B------:R-:W-:Y:S02]  /*4100*/  UPRMT UR67, UR66, 0x5410, UR24 ;  /* 0x0000541042437896 */ /* 0x000fe40008000018 */
[----:B------:R-:W-:Y:S02]  /*4110*/  UPRMT UR65, UR64, 0x5410, UR22 ;  /* 0x0000541040417896 */ /* 0x000fe40008000016 */
[----:B------:R-:W-:-:S02]  /*4120*/  UPRMT UR63, UR17, 0x5410, UR19 ;  /* 0x00005410113f7896 */ /* 0x000fc40008000013 */
[----:B------:R-:W-:Y:S02]  /*4130*/  UPRMT UR61, UR6, 0x5410, UR15 ;  /* 0x00005410063d7896 */ /* 0x000fe4000800000f */
[----:B------:R-:W-:Y:S02]  /*4140*/  UPRMT UR59, UR4, 0x5410, UR5 ;  /* 0x00005410043b7896 */ /* 0x000fe40008000005 */
[----:B------:R-:W-:Y:S02]  /*4150*/  UPRMT UR57, UR12, 0x5410, UR7 ;  /* 0x000054100c397896 */ /* 0x000fe40008000007 */
[----:B------:R-:W-:Y:S02]  /*4160*/  UPRMT UR55, UR10, 0x5410, UR11 ;  /* 0x000054100a377896 */ /* 0x000fe4000800000b */
[----:B------:R-:W-:Y:S01]  /*4170*/  UPRMT UR53, UR8, 0x5410, UR9 ;  /* 0x0000541008357896 */ /* 0x000fe20008000009 */
[----:B------:R-:W-:Y:S01]  /*4180*/  UMOV UR66, URZ ;  /* 0x000000ff00427c82 */ /* 0x000fe20008000000 */
[----:B------:R-:W-:-:S10]  /*4190*/  UMOV UR64, URZ ;  /* 0x000000ff00407c82 */ /* 0x000fd40008000000 */
.L_x_77:
[C---:B------:R-:W-:Y:S02]  /*41a0*/  LEA R3, R10.reuse, UR49, 0x3 ;  /* 0x000000310a037c11 */ /* 0x040fe4000f8e18ff */
[----:B------:R-:W-:Y:S02]  /*41b0*/  SHF.L.U32 R4, R9, 0x1f, RZ ;  /* 0x0000001f09047819 */ /* 0x000fe400000006ff */
[----:B------:R-:W-:Y:S02]  /*41c0*/  LEA R5, R10, UR49, 0x4 ;  /* 0x000000310a057c11 */ /* 0x000fe4000f8e20ff */
[----:B------:R-:W1:Y:S02]  /*41d0*/  SYNCS.PHASECHK.TRANS64.TRYWAIT P0, [R3+URZ+0x80], R4 ;  /* 0x00008004030075a7 */ /* 0x000e6400080011ff */
[----:B-1--4-:R-:W-:Y:S05]  /*41e0*/  @!P0 BRA `(.L_x_70) ;  /* 0x0000006800688947 */ /* 0x012fea0003800000 */
.L_x_166:
[----:B-1----:R-:W1:Y:S01]  /*41f0*/  LDS.128 R4, [R5+0xf0] ;  /* 0x0000f00005047984 */ /* 0x002e620000000c00 */
[----:B------:R-:W-:Y:S02]  /*4200*/  VIADD R3, R3, 0x90 ;  /* 0x0000009003037836 */ /* 0x000fe40000000000 */
[----:B------:R-:W-:Y:S01]  /*4210*/  VIADD R10, R10, 0x1 ;  /* 0x000000010a0a7836 */ /* 0x000fe20000000000 */
[----:B------:R-:W-:Y:S01]  /*4220*/  @!PT LDS RZ, [RZ] ;  /* 0x00000000fffff984 */ /* 0x000fe20000000800 */
[----:B------:R-:W-:Y:S01]  /*4230*/  @!PT LDS RZ, [RZ] ;  /* 0x00000000fffff984 */ /* 0x000fe20000000800 */
[----:B------:R-:W-:Y:S01]  /*4240*/  @!PT LDS RZ, [RZ] ;  /* 0x00000000fffff984 */ /* 0x000fe20000000800 */
[----:B------:R-:W-:Y:S01]  /*4250*/  @!PT LDS RZ, [RZ] ;  /* 0x00000000fffff984 */ /* 0x000fe20000000800 */
[----:B------:R2:W-:Y:S06]  /*4260*/  MEMBAR.ALL.CTA ;  /* 0x0000000000007992 */ /* 0x0005ec0000008000 */
[----:B--2---:R-:W2:Y:S01]  /*4270*/  FENCE.VIEW.ASYNC.S ;  /* 0x00000000000073c6 */ /* 0x004ea20000000000 */
[----:B------:R-:W-:-:S04]  /*4280*/  PRMT R3, RZ, 0x654, R3 ;  /* 0x00000654ff037816 */ /* 0x000fc80000000003 */
[----:B--2---:R2:W-:Y:S01]  /*4290*/  SYNCS.ARRIVE.TRANS64.RED.A1T0 RZ, [R3+URZ], RZ ;  /* 0x000000ff03ff79a7 */ /* 0x0045e200081004ff */
[----:B-1----:R-:W-:Y:S01]  /*42a0*/  LOP3.LUT P1, RZ, R6, 0x1, RZ, 0xc0, !PT ;  /* 0x0000000106ff7812 */ /* 0x002fe2000782c0ff */
[----:B--2---:R-:W-:-:S12]  /*42b0*/  BRA.U UP2, `(.L_x_71) ;  /* 0x0000000502cc7547 */ /* 0x004fd8000b800000 */
[----:B------:R-:W1:Y:S01]  /*42c0*/  LDCU UR4, c[0x0][0x38c] ;  /* 0x00007180ff0477ac */ /* 0x000e620008000800 */
[----:B------:R-:W-:Y:S02]  /*42d0*/  R2UR UR5, R19 ;  /* 0x00000000130572ca */ /* 0x000fe400000e0000 */
[----:B------:R-:W-:Y:S02]  /*42e0*/  PLOP3.LUT P2, PT, PT, PT, PT, 0x80, 0x8 ;  /* 0x000000000008781c */ /* 0x000fe40003f4f070 */
[----:B------:R-:W-:-:S09]  /*42f0*/  SHF.L.U32 R4, R11, 0x1f, RZ ;  /* 0x0000001f0b047819 */ /* 0x000fd200000006ff */
[----:B------:R-:W-:Y:S02]  /*4300*/  ULEA UR6, UR5, UR49, 0x3 ;  /* 0x0000003105067291 */ /* 0x000fe4000f8e18ff */
[----:B------:R-:W-:Y:S02]  /*4310*/  ULEA UR44, UR5, UR45, 0x7 ;  /* 0x0000002d052c7291 */ /* 0x000fe4000f8e38ff */
[----:B-1----:R-:W-:Y:S02]  /*4320*/  UISETP.GE.AND UP0, UPT, UR4, 0x1, UPT ;  /* 0x000000010400788c */ /* 0x002fe4000bf06270 */
[----:B------:R-:W-:-:S04]  /*4330*/  IMAD.U32 R5, RZ, RZ, UR6 ;  /* 0x00000006ff057e24 */ /* 0x000fc8000f8e00ff */
[----:B------:R-:W-:-:S05]  /*4340*/  PLOP3.LUT P0, PT, PT, PT, UP0, 0x80, 0x8 ;  /* 0x000000000008781c */ /* 0x000fca0003f0f008 */
[----:B------:R-:W-:-:S08]  /*4350*/  @UP0 ULEA UR4, UR47, UR49, 0x3 ;  /* 0x000000312f040291 */ /* 0x000fd0000f8e18ff */
[----:B------:R-:W-:-:S04]  /*4360*/  @P0 SHF.L.U32 R3, R8, 0x1f, RZ ;  /* 0x0000001f08030819 */ /* 0x000fc800000006ff */
[----:B------:R1:W2:Y:S01]  /*4370*/  @P0 SYNCS.PHASECHK.TRANS64.TRYWAIT P2, [UR4], R3 ;  /* 0x00000003ff0005a7 */ /* 0x0002a20008041104 */
[----:B------:R-:W3:Y:S02]  /*4380*/  SYNCS.PHASECHK.TRANS64.TRYWAIT P0, [UR6+0xb0], R4 ;  /* 0x0000b004ff0075a7 */ /* 0x000ee40008001106 */
[----:B-123--:R-:W-:Y:S05]  /*4390*/  @!P0 BRA `(.L_x_72) ;  /* 0x0000006800108947 */ /* 0x00efea0003800000 */
.L_x_168:
[----:B------:R-:W-:Y:S01]  /*43a0*/  UMOV UR51, UR46 ;  /* 0x0000002e00337c82 */ /* 0x000fe20008000000 */
[----:B------:R-:W-:Y:S05]  /*43b0*/  BRA.U !UP0, `(.L_x_73) ;  /* 0x0000000508747547 */ /* 0x000fea000b800000 */
[----:B------:R-:W-:Y:S01]  /*43c0*/  R2UR UR4, R24 ;  /* 0x00000000180472ca */ /* 0x000fe200000e0000 */
[----:B------:R-:W-:Y:S01]  /*43d0*/  UMOV UR10, URZ ;  /* 0x000000ff000a7c82 */ /* 0x000fe20008000000 */
[----:B------:R-:W-:Y:S01]  /*43e0*/  R2UR UR48, R12 ;  /* 0x000000000c3072ca */ /* 0x000fe200000e0000 */
[----:B------:R-:W-:-:S10]  /*43f0*/  UMOV UR5, UR47 ;  /* 0x0000002f00057c82 */ /* 0x000fd40008000000 */
[----:B------:R-:W-:-:S12]  /*4400*/  UIADD3 UR51, UPT, UPT, UR4, UR46, URZ ;  /* 0x0000002e04337290 */ /* 0x000fd8000fffe0ff */
.L_x_76:
[----:B------:R-:W-:Y:S01]  /*4410*/  ULEA UR7, UR5, UR49, 0x3 ;  /* 0x0000003105077291 */ /* 0x000fe2000f8e18ff */
[----:B----4-:R-:W-:Y:S11]  /*4420*/  @P2 BRA `(.L_x_74) ;  /* 0x00000000000c2947 */ /* 0x010ff60003800000 */
[----:B-1----:R-:W-:Y:S04]  /*4430*/  SHF.L.U32 R4, R8, 0x1f, RZ ;  /* 0x0000001f08047819 */ /* 0x002fe800000006ff */
[----:B------:R-:W1:Y:S02]  /*4440*/  SYNCS.PHASECHK.TRANS64.TRYWAIT P0, [UR7], R4 ;  /* 0x00000004ff0075a7 */ /* 0x000e640008001107 */
[----:B-1----:R-:W-:Y:S05]  /*4450*/  @!P0 BRA `(.L_x_75) ;  /* 0x0000006400fc8947 */ /* 0x002fea0003800000 */
.L_x_74:
[----:B------:R-:W-:Y:S01]  /*4460*/  UISETP.NE.AND UP0, UPT, UR48, 0x1, UPT ;  /* 0x000000013000788c */ /* 0x000fe2000bf05270 */
[----:B------:R-:W-:Y:S01]  /*4470*/  PLOP3.LUT P2, PT, PT, PT, PT, 0x80, 0x8 ;  /* 0x000000000008781c */ /* 0x000fe20003f4f070 */
[----:B------:R-:W-:Y:S01]  /*4480*/  UIADD3 UR4, UPT, UPT, UR5, 0x1, URZ ;  /* 0x0000000105047890 */ /* 0x000fe2000fffe0ff */
[----:B------:R-:W-:Y:S01]  /*4490*/  R2UR UR12, R17 ;  /* 0x00000000110c72ca */ /* 0x000fe200000e0000 */
[----:B------:R-:W-:Y:S01]  /*44a0*/  UIADD3 UR50, UPT, UPT, UR7, 0x18, URZ ;  /* 0x0000001807327890 */ /* 0x000fe2000fffe0ff */
[----:B------:R-:W-:Y:S01]  /*44b0*/  R2UR UR14, R18 ;  /* 0x00000000120e72ca */ /* 0x000fe200000e0000 */
[----:B------:R-:W-:Y:S01]  /*44c0*/  UISETP.NE.AND UP1, UPT, UR4, 0x3, UPT ;  /* 0x000000030400788c */ /* 0x000fe2000bf25270 */
[----:B------:R-:W-:Y:S01]  /*44d0*/  PLOP3.LUT P0, PT, PT, PT, UP0, 0x80, 0x8 ;  /* 0x000000000008781c */ /* 0x000fe20003f0f008 */
[----:B------:R-:W-:Y:S01]  /*44e0*/  UIADD3 UR46, UPT, UPT, UR46, 0x1, URZ ;  /* 0x000000012e2e7890 */ /* 0x000fe2000fffe0ff */
[----:B------:R-:W-:Y:S01]  /*44f0*/  R2UR UR16, R16 ;  /* 0x00000000101072ca */ /* 0x000fe200000e0000 */
[----:B------:R-:W-:Y:S01]  /*4500*/  USEL UR6, URZ, 0x1, UP1 ;  /* 0x00000001ff067887 */ /* 0x000fe20008800000 */
[----:B------:R-:W-:Y:S01]  /*4510*/  R2UR UR8, R15 ;  /* 0x000000000f0872ca */ /* 0x000fe200000e0000 */
[----:B------:R-:W-:Y:S02]  /*4520*/  USEL UR47, UR4, URZ, UP1 ;  /* 0x000000ff042f7287 */ /* 0x000fe40008800000 */
[----:B------:R-:W-:Y:S02]  /*4530*/  UIADD3 UR48, UPT, UPT, UR48, -0x1, URZ ;  /* 0xffffffff30307890 */ /* 0x000fe4000fffe0ff */
[----:B------:R-:W-:Y:S01]  /*4540*/  @UP0 ULEA UR4, UR47, UR49, 0x3 ;  /* 0x000000312f040291 */ /* 0x000fe2000f8e18ff */
[----:B------:R-:W-:Y:S01]  /*4550*/  LOP3.LUT R8, R8, UR6, RZ, 0x3c, !PT ;  /* 0x0000000608087c12 */ /* 0x000fe2000f8e3cff */
[----:B------:R-:W-:Y:S02]  /*4560*/  ULEA UR12, UR5, UR12, 0x6 ;  /* 0x0000000c050c7291 */ /* 0x000fe4000f8e30ff */
[----:B------:R-:W-:Y:S01]  /*4570*/  ULEA UR14, UR5, UR14, 0x6 ;  /* 0x0000000e050e7291 */ /* 0x000fe2000f8e30ff */
[----:B-1----:R-:W-:Y:S01]  /*4580*/  @P0 SHF.L.U32 R3, R8, 0x1f, RZ ;  /* 0x0000001f08030819 */ /* 0x002fe200000006ff */
[----:B------:R-:W-:Y:S02]  /*4590*/  UISETP.NE.U32.AND UP0, UPT, UR10, URZ, UPT ;  /* 0x000000ff0a00728c */ /* 0x000fe4000bf05070 */
[----:B------:R-:W-:Y:S01]  /*45a0*/  UIADD3 UR10, UPT, UPT, UR12, 0x20, URZ ;  /* 0x000000200c0a7890 */ /* 0x000fe2000fffe0ff */
[----:B------:R2:W3:Y:S01]  /*45b0*/  @P0 SYNCS.PHASECHK.TRANS64.TRYWAIT P2, [UR4], R3 ;  /* 0x00000003ff0005a7 */ /* 0x0004e20008041104 */
[----:B------:R-:W-:Y:S02]  /*45c0*/  UIADD3 UR42, UPT, UPT, UR14, 0x20, URZ ;  /* 0x000000200e2a7890 */ /* 0x000fe4000fffe0ff */
[----:B------:R-:W-:Y:S02]  /*45d0*/  ULEA UR6, UR5, UR16, 0xa ;  /* 0x0000001005067291 */ /* 0x000fe4000f8e50ff */
[----:B------:R-:W-:Y:S02]  /*45e0*/  ULEA UR4, UR5, UR8, 0xb ;  /* 0x0000000805047291 */ /* 0x000fe4000f8e58ff */
[----:B------:R-:W-:Y:S02]  /*45f0*/  UIADD3 UR40, UPT, UPT, UR6, 0x2, URZ ;  /* 0x0000000206287890 */ /* 0x000fe4000fffe0ff */
        /* <DEDUP_REMOVED lines=12> */
[----:B------:R-:W-:Y:S01]  /*46c0*/  UIADD3 UR8, UPT, UPT, UR4, 0x406, URZ ;  /* 0x0000040604087890 */ /* 0x000fe2000fffe0ff */
[----:B------:R-:W-:Y:S01]  /*46d0*/  UMOV UR13, 0x4008 ;  /* 0x00004008000d7882 */ /* 0x000fe20000000000 */
[----:B------:R-:W-:Y:S01]  /*46e0*/  UMOV UR11, 0x4008 ;  /* 0x00004008000b7882 */ /* 0x000fe20000000000 */
[----:B------:R1:W-:Y:S01]  /*46f0*/  UTCCP.T.S.2CTA.4x32dp128bit tmem[UR45+0x100], gdesc[UR12] ;  /* 0x0001000c2d0079e7 */ /* 0x0003e20009300000 */
[----:B------:R4:W-:Y:S01]  /*4700*/  UTCCP.T.S.2CTA.4x32dp128bit tmem[UR45+0x104], gdesc[UR10] ;  /* 0x0001040a2d0079e7 */ /* 0x0009e20009300000 */
[----:B------:R-:W-:Y:S01]  /*4710*/  UMOV UR15, 0x4008 ;  /* 0x00004008000f7882 */ /* 0x000fe20000000000 */
[----:B------:R-:W-:Y:S01]  /*4720*/  UMOV UR43, 0x4008 ;  /* 0x00004008002b7882 */ /* 0x000fe20000000000 */
[----:B------:R2:W-:Y:S01]  /*4730*/  UTCCP.T.S.2CTA.4x32dp128bit tmem[UR45+0x108], gdesc[UR14] ;  /* 0x0001080e2d0079e7 */ /* 0x0005e20009300000 */
[----:B------:R2:W-:Y:S01]  /*4740*/  UTCCP.T.S.2CTA.4x32dp128bit tmem[UR45+0x10c], gdesc[UR42] ;  /* 0x00010c2a2d0079e7 */ /* 0x0005e20009300000 */
[----:B------:R-:W-:Y:S01]  /*4750*/  UMOV UR7, 0x40004040 ;  /* 0x4000404000077882 */ /* 0x000fe20000000000 */
        /* <DEDUP_REMOVED lines=15> */
[----:B-1----:R-:W-:Y:S02]  /*4850*/  R2UR UR13, R14 ;  /* 0x000000000e0d72ca */ /* 0x002fe400000e0000 */
[----:B----4-:R-:W-:Y:S02]  /*4860*/  R2UR UR10, R23 ;  /* 0x00000000170a72ca */ /* 0x010fe400000e0000 */
[----:B--2---:R-:W-:Y:S02]  /*4870*/  R2UR UR14, R21 ;  /* 0x00000000150e72ca */ /* 0x004fe400000e0000 */
[----:B------:R-:W-:Y:S02]  /*4880*/  R2UR UR42, R26 ;  /* 0x000000001a2a72ca */ /* 0x000fe400000e0000 */
[----:B------:R-:W-:Y:S02]  /*4890*/  R2UR UR43, R25 ;  /* 0x00000000192b72ca */ /* 0x000fe400000e0000 */
[----:B------:R-:W-:Y:S02]  /*48a0*/  R2UR UR15, R20 ;  /* 0x00000000140f72ca */ /* 0x000fe400000e0000 */
[----:B------:R-:W-:Y:S09]  /*48b0*/  R2UR UR11, R22 ;  /* 0x00000000160b72ca */ /* 0x000ff200000e0000 */
[----:B------:R1:W-:Y:S01]  /*48c0*/  UTCQMMA.2CTA gdesc[UR4], gdesc[UR6], tmem[UR44], tmem[UR66], idesc[UR67], tmem[UR42], UP0 ;  /* 0x002a420604007dea */ /* 0x0003e2000820032c */
[----:B------:R-:W-:Y:S01]  /*48d0*/  UISETP.NE.AND UP0, UPT, UR46, UR51, UPT ;  /* 0x000000332e00728c */ /* 0x000fe2000bf05270 */
[----:B------:R-:W-:Y:S01]  /*48e0*/  UTCQMMA.2CTA gdesc[UR38], gdesc[UR40], tmem[UR44], tmem[UR64], idesc[UR65], tmem[UR14], UPT ;  /* 0x000e402826007dea */ /* 0x000fe2000ba0032c */
[----:B------:R-:W-:Y:S01]  /*48f0*/  UTCQMMA.2CTA gdesc[UR34], gdesc[UR36], tmem[UR44], tmem[UR62], idesc[UR63], tmem[UR76], UPT ;  /* 0x004c3e2422007dea */ /* 0x000fe2000ba0032c */
[----:B------:R-:W-:Y:S01]  /*4900*/  UTCQMMA.2CTA gdesc[UR30], gdesc[UR32], tmem[UR44], tmem[UR60], idesc[UR61], tmem[UR74], UPT ;  /* 0x004a3c201e007dea */ /* 0x000fe2000ba0032c */
[----:B------:R2:W-:Y:S01]  /*4910*/  UTCQMMA.2CTA gdesc[UR26], gdesc[UR28], tmem[UR44], tmem[UR58], idesc[UR59], tmem[UR10], UPT ;  /* 0x000a3a1c1a007dea */ /* 0x0005e2000ba0032c */
[----:B------:R4:W-:Y:S01]  /*4920*/  UTCQMMA.2CTA gdesc[UR22], gdesc[UR24], tmem[UR44], tmem[UR56], idesc[UR57], tmem[UR72], UPT ;  /* 0x0048381816007dea */ /* 0x0009e2000ba0032c */
[----:B------:R4:W-:Y:S01]  /*4930*/  UTCQMMA.2CTA gdesc[UR18], gdesc[UR20], tmem[UR44], tmem[UR54], idesc[UR55], tmem[UR70], UPT ;  /* 0x0046361412007dea */ /* 0x0009e2000ba0032c */
[----:B------:R4:W-:Y:S01]  /*4940*/  UTCQMMA.2CTA gdesc[UR8], gdesc[UR16], tmem[UR44], tmem[UR52], idesc[UR53], tmem[UR68], UPT ;  /* 0x0044341008007dea */ /* 0x0009e2000ba0032c */
[----:B------:R4:W-:Y:S01]  /*4950*/  UTCBAR.2CTA.MULTICAST [UR50], URZ, UR13 ;  /* 0x000000ff320073e9 */ /* 0x0009e2000820080d */
[----:B-1----:R-:W-:Y:S01]  /*4960*/  UMOV UR5, UR47 ;  /* 0x0000002f00057c82 */ /* 0x002fe20008000000 */
[----:B--2---:R-:W-:Y:S01]  /*4970*/  UMOV UR10, 0x1 ;  /* 0x00000001000a7882 */ /* 0x004fe20000000000 */
[----:B---3--:R-:W-:Y:S05]  /*4980*/  BRA.U UP0, `(.L_x_76) ;  /* 0xfffffff900a07547 */ /* 0x008fea000b83ffff */
.L_x_73:
[----:B------:R-:W-:Y:S01]  /*4990*/  R2UR UR4, R5 ;  /* 0x00000000050472ca */ /* 0x000fe200000e0000 */
[----:B------:R-:W-:Y:S01]  /*49a0*/  UMOV UR46, UR51 ;  /* 0x00000033002e7c82 */ /* 0x000fe20008000000 */
[----:B------:R-:W-:-:S11]  /*49b0*/  R2UR UR5, R13 ;  /* 0x000000000d0572ca */ /* 0x000fd600000e0000 */
[----:B------:R-:W-:-:S09]  /*49c0*/  UIADD3 UR4, UPT, UPT, UR4, 0xa0, URZ ;  /* 0x000000a004047890 */ /* 0x000fd2000fffe0ff */
[----:B------:R2:W-:Y:S01]  /*49d0*/  UTCBAR.2CTA.MULTICAST [UR4], URZ, UR5 ;  /* 0x000000ff040073e9 */ /* 0x0005e20008200805 */
[----:B------:R-:W-:Y:S02]  /*49e0*/  NOP ;  /* 0x0000000000007918 */ /* 0x000fe40000000000 */
.L_x_71:
[----:B--2---:R-:W-:Y:S02]  /*49f0*/  R2UR UR4, R19 ;  /* 0x00000000130472ca */ /* 0x004fe400000e0000 */
[----:B------:R-:W-:-:S04]  /*4a00*/  ISETP.NE.AND P0, PT, R10, 0x2, PT ;  /* 0x000000020a00780c */ /* 0x000fc80003f05270 */
[----:B-1----:R-:W-:Y:S02]  /*4a10*/  SEL R4, RZ, 0x1, P0 ;  /* 0x00000001ff047807 */ /* 0x002fe40000000000 */
[----:B------:R-:W-:Y:S02]  /*4a20*/  SEL R10, R10, RZ, P0 ;  /* 0x000000ff0a0a7207 */ /* 0x000fe40000000000 */
[----:B------:R-:W-:-:S03]  /*4a30*/  LOP3.LUT R9, R9, R4, RZ, 0x3c, !PT ;  /* 0x0000000409097212 */ /* 0x000fc600078e3cff */
[----:B------:R-:W-:-:S04]  /*4a40*/  UIADD3 UR4, UPT, UPT, UR4, 0x1, URZ ;  /* 0x0000000104047890 */ /* 0x000fc8000fffe0ff */
[----:B------:R-:W-:-:S04]  /*4a50*/  UISETP.NE.AND UP0, UPT, UR4, 0x2, UPT ;  /* 0x000000020400788c */ /* 0x000fc8000bf05270 */
[----:B------:R-:W-:Y:S02]  /*4a60*/  USEL UR5, URZ, 0x1, UP0 ;  /* 0x00000001ff057887 */ /* 0x000fe40008000000 */
[----:B------:R-:W-:-:S04]  /*4a70*/  USEL UR4, UR4, URZ, UP0 ;  /* 0x000000ff04047287 */ /* 0x000fc80008000000 */
[----:B------:R-:W-:Y:S02]  /*4a80*/  LOP3.LUT R11, R11, UR5, RZ, 0x3c, !PT ;  /* 0x000000050b0b7c12 */ /* 0x000fe4000f8e3cff */
[----:B------:R-:W-:Y:S01]  /*4a90*/  IMAD.U32 R19, RZ, RZ, UR4 ;  /* 0x00000004ff137e24 */ /* 0x000fe2000f8e00ff */
[----:B------:R-:W-:Y:S06]  /*4aa0*/  @P1 BRA `(.L_x_77) ;  /* 0xfffffff400bc1947 */ /* 0x000fec000383ffff */
[----:B----4-:R-:W1:Y:S01]  /*4ab0*/  S2UR UR8, SR_CgaCtaId ;  /* 0x00000000000879c3 */ /* 0x010e620000008800 */
[----:B------:R-:W-:Y:S02]  /*4ac0*/  ELECT P0, URZ, PT ;  /* 0x0000000000ff782f */ /* 0x000fe40003800000 */
[----:B------:R-:W-:Y:S01]  /*4ad0*/  R2UR UR5, R2 ;  /* 0x00000000020572ca */ /* 0x000fe200000e0000 */
[----:B------:R-:W-:Y:S01]  /*4ae0*/  UMOV UR4, 0x40 ;  /* 0x0000004000047882 */ /* 0x000fe20000000000 */
[----:B------:R-:W-:-:S03]  /*4af0*/  IMAD.MOV.U32 R2, RZ, RZ, 0x1 ;  /* 0x00000001ff027424 */ /* 0x000fc600078e00ff */
[----:B------:R-:W-:Y:S08]  /*4b00*/  UVIRTCOUNT.DEALLOC.SMPOOL 0x80 ;  /* 0x000000800000784c */ /* 0x000ff00000000000 */
[----:B------:R-:W-:Y:S02]  /*4b10*/  UISETP.NE.AND UP0, UPT, UR5, URZ, UPT ;  /* 0x000000ff0500728c */ /* 0x000fe4000bf05270 */
[----:B-1----:R-:W-:-:S09]  /*4b20*/  ULEA UR8, UR8, UR4, 0x18 ;  /* 0x0000000408087291 */ /* 0x002fd2000f8ec0ff */
[----:B------:R1:W-:Y:S01]  /*4b30*/  @P0 STS.U8 [UR8+0x1c], R2 ;  /* 0x00001c02ff000988 */ /* 0x0003e20008000008 */
[----:B------:R-:W-:Y:S05]  /*4b40*/  BRA.U UP0, `(.L_x_78) ;  /* 0x0000000100607547 */ /* 0x000fea000b800000 */
[----:B------:R-:W-:Y:S01]  /*4b50*/  R2UR UR4, R19 ;  /* 0x00000000130472ca */ /* 0x000fe200000e0000 */
[----:B------:R-:W-:Y:S01]  /*4b60*/  UIADD3 UR5, UPT, UPT, UR49, 0xb0, URZ ;  /* 0x000000b031057890 */ /* 0x000fe2000fffe0ff */
[----:B------:R-:W-:-:S11]  /*4b70*/  SHF.L.U32 R3, R11, 0x1f, RZ ;  /* 0x0000001f0b037819 */ /* 0x000fd600000006ff */
[----:B------:R-:W-:-:S09]  /*4b80*/  ULEA UR4, UR4, UR5, 0x3 ;  /* 0x0000000504047291 */ /* 0x000fd2000f8e18ff */
[----:B------:R-:W2:Y:S02]  /*4b90*/  SYNCS.PHASECHK.TRANS64.TRYWAIT P0, [UR4], R3 ;  /* 0x00000003ff0075a7 */ /* 0x000ea40008001104 */
[----:B--2---:R-:W-:Y:S05]  /*4ba0*/  @!P0 BRA `(.L_x_79) ;  /* 0x0000006000408947 */ /* 0x004fea0003800000 */
.L_x_171:
[----:B------:R-:W-:-:S13]  /*4bb0*/  R2UR UR4, R19 ;  /* 0x00000000130472ca */ /* 0x000fda00000e0000 */
[----:B------:R-:W-:-:S04]  /*4bc0*/  UIADD3 UR4, UPT, UPT, UR4, 0x1, URZ ;  /* 0x0000000104047890 */ /* 0x000fc8000fffe0ff */
[----:B------:R-:W-:-:S04]  /*4bd0*/  UISETP.NE.AND UP1, UPT, UR4, 0x2, UPT ;  /* 0x000000020400788c */ /* 0x000fc8000bf25270 */
[----:B------:R-:W-:Y:S02]  /*4be0*/  USEL UR6, URZ, 0x1, UP1 ;  /* 0x00000001ff067887 */ /* 0x000fe40008800000 */
[----:B------:R-:W-:-:S04]  /*4bf0*/  USEL UR4, UR4, URZ, UP1 ;  /* 0x000000ff04047287 */ /* 0x000fc80008800000 */
[----:B------:R-:W-:Y:S01]  /*4c00*/  ULEA UR4, UR4, UR5, 0x3 ;  /* 0x0000000504047291 */ /* 0x000fe2000f8e18ff */
[----:B-1----:R-:W-:-:S04]  /*4c10*/  LOP3.LUT R3, R11, UR6, RZ, 0x3c, !PT ;  /* 0x000000060b037c12 */ /* 0x002fc8000f8e3cff */
[----:B------:R-:W-:Y:S01]  /*4c20*/  SHF.L.U32 R3, R3, 0x1f, RZ ;  /* 0x0000001f03037819 */ /* 0x000fe200000006ff */
[----:B------:R-:W-:-:S04]  /*4c30*/  IMAD.U32 R2, RZ, RZ, UR4 ;  /* 0x00000004ff027e24 */ /* 0x000fc8000f8e00ff */
[----:B------:R1:W2:Y:S03]  /*4c40*/  SYNCS.PHASECHK.TRANS64.TRYWAIT P0, [R2+URZ], R3 ;  /* 0x00000003020075a7 */ /* 0x0002a600080011ff */
[----:B--2---:R-:W-:Y:S05]  /*4c50*/  @!P0 NANOSLEEP.SYNCS 0x989680 ;  /* 0x009896800000895d */ /* 0x004fea0003900000 */
[----:B------:R-:W2:Y:S02]  /*4c60*/  @!P0 SYNCS.PHASECHK.TRANS64 P0, [R2+URZ], R3 ;  /* 0x00000003020085a7 */ /* 0x000ea400080010ff */
[----:B--2---:R-:W-:Y:S05]  /*4c70*/  @P0 BRA `(.L_x_80) ;  /* 0x0000000000240947 */ /* 0x004fea0003800000 */
.L_x_81:
[----:B--2---:R2:W3:Y:S02]  /*4c80*/  SYNCS.PHASECHK.TRANS64.TRYWAIT P0, [R2+URZ], R3 ;  /* 0x00000003020075a7 */ /* 0x0044e400080011ff */
[----:B---3--:R-:W-:Y:S05]  /*4c90*/  @!P0 NANOSLEEP.SYNCS 0x989680 ;  /* 0x009896800000895d */ /* 0x008fea0003900000 */
[----:B------:R-:W3:Y:S02]  /*4ca0*/  @!P0 SYNCS.PHASECHK.TRANS64 P0, [R2+URZ], R3 ;  /* 0x00000003020085a7 */ /* 0x000ee400080010ff */
[----:B---3--:R-:W-:Y:S05]  /*4cb0*/  @!P0 BRA `(.L_x_81) ;  /* 0xfffffffc00f08947 */ /* 0x008fea000383ffff */
[----:B------:R-:W-:Y:S05]  /*4cc0*/  BRA `(.L_x_80) ;  /* 0x0000000000107947 */ /* 0x000fea0003800000 */
.L_x_78:
[----:B------:R-:W-:Y:S01]  /*4cd0*/  R2UR UR5, R0 ;  /* 0x00000000000572ca */ /* 0x000fe200000e0000 */
[----:B------:R-:W-:-:S12]  /*4ce0*/  UIADD3 UR4, UPT, UPT, UR49, 0xe0, URZ ;  /* 0x000000e031047890 */ /* 0x000fd8000fffe0ff */
[----:B------:R-:W-:-:S09]  /*4cf0*/  UPRMT UR4, UR5, 0x654, UR4 ;  /* 0x0000065405047896 */ /* 0x000fd20008000004 */
[----:B------:R-:W-:Y:S03]  /*4d00*/  SYNCS.ARRIVE.TRANS64.RED.A1T0 RZ, [UR4], RZ ;  /* 0x000000ffffff79a7 */ /* 0x000fe60008100404 */
.L_x_80:
[----:B-12---:R-:W-:Y:S01]  /*4d10*/  SHF.L.U32 R3, RZ, 0x1f, RZ ;  /* 0x0000001fff037819 */ /* 0x006fe200000006ff */
[----:B------:R-:W-:Y:S01]  /*4d20*/  UIADD3 UR4, UPT, UPT, UR49, 0xe0, URZ ;  /* 0x000000e031047890 */ /* 0x000fe2000fffe0ff */
[----:B------:R-:W-:Y:S02]  /*4d30*/  PLOP3.LUT P0, PT, PT, PT, UP0, 0x80, 0x8 ;  /* 0x000000000008781c */ /* 0x000fe40003f0f008 */
[----:B------:R-:W1:Y:S02]  /*4d40*/  SYNCS.PHASECHK.TRANS64.TRYWAIT P1, [UR49+0xe0], R3 ;  /* 0x0000e003ff0075a7 */ /* 0x000e640008021131 */
[----:B-1----:R-:W-:Y:S09]  /*4d50*/  @!P1 BRA `(.L_x_82) ;  /* 0x0000005c00ec9947 */ /* 0x002ff20003800000 */
.L_x_173:
[----:B------:R-:W-:Y:S01]  /*4d60*/  R2UR UR5, R0 ;  /* 0x00000000000572ca */ /* 0x000fe200000e0000 */
[----:B------:R-:W-:-:S12]  /*4d70*/  UMOV UR6, 0x1 ;  /* 0x0000000100067882 */ /* 0x000fd80000000000 */
[----:B------:R-:W-:-:S03]  /*4d80*/  @!UP0 UPRMT UR4, UR5, 0x654, UR4 ;  /* 0x0000065405048896 */ /* 0x000fc60008000004 */
[----:B------:R-:W-:-:S06]  /*4d90*/  UMOV UR5, 0xffff ;  /* 0x0000ffff00057882 */ /* 0x000fcc0000000000 */
[----:B------:R-:W-:Y:S01]  /*4da0*/  @!P0 SYNCS.ARRIVE.TRANS64.RED.A1T0 RZ, [UR4], RZ ;  /* 0x000000ffffff89a7 */ /* 0x000fe20008100404 */
[----:B------:R-:W-:Y:S01]  /*4db0*/  NOP ;  /* 0x0000000000007918 */ /* 0x000fe20000000000 */
[----:B------:R-:W2:Y:S01]  /*4dc0*/  LDS R0, [UR8+0x14] ;  /* 0x00001408ff007984 */ /* 0x000ea20008000800 */
[----:B------:R-:W-:-:S04]  /*4dd0*/  ULOP3.LUT UR4, UR45, 0xffff, URZ, 0xc0, !UPT ;  /* 0x0000ffff2d047892 */ /* 0x000fc8000f8ec0ff */
[----:B------:R-:W-:-:S04]  /*4de0*/  USHF.R.U32.HI UR4, URZ, 0x5, UR4 ;  /* 0x00000005ff047899 */ /* 0x000fc80008011604 */
[----:B------:R-:W-:Y:S02]  /*4df0*/  USHF.L.U32 UR5, UR5, UR4, URZ ;  /* 0x0000000405057299 */ /* 0x000fe400080006ff */
[----:B------:R-:W-:-:S04]  /*4e00*/  USHF.L.U32 UR4, UR6, UR4, URZ ;  /* 0x0000000406047299 */ /* 0x000fc800080006ff */
[----:B--2---:R-:W-:-:S04]  /*4e10*/  LOP3.LUT R0, R0, UR5, RZ, 0xc0, !PT ;  /* 0x0000000500007c12 */ /* 0x004fc8000f8ec0ff */
[----:B------:R-:W-:-:S13]  /*4e20*/  ISETP.NE.AND P0, PT, R0, UR5, PT ;  /* 0x0000000500007c0c */ /* 0x000fda000bf05270 */
[----:B------:R-:W-:Y:S05]  /*4e30*/  @P0 BRA `(.L_x_83) ;  /* 0x0000000000580947 */ /* 0x000fea0003800000 */
[----:B------:R-:W2:Y:S02]  /*4e40*/  LDS R0, [UR8+0x18] ;  /* 0x00001808ff007984 */ /* 0x000ea40008000800 */
[----:B--2---:R-:W-:-:S04]  /*4e50*/  LOP3.LUT R0, R0, UR4, RZ, 0xc0, !PT ;  /* 0x0000000400007c12 */ /* 0x004fc8000f8ec0ff */
[----:B------:R-:W-:-:S13]  /*4e60*/  ISETP.NE.AND P0, PT, R0, UR4, PT ;  /* 0x0000000400007c0c */ /* 0x000fda000bf05270 */
[----:B------:R-:W-:Y:S05]  /*4e70*/  @P0 BRA `(.L_x_84) ;  /* 0x00000000003c0947 */ /* 0x000fea0003800000 */
[----:B-1----:R-:W1:Y:S01]  /*4e80*/  S2R R2, SR_LANEID ;  /* 0x0000000000027919 */ /* 0x002e620000000000 */
[----:B------:R-:W-:Y:S01]  /*4e90*/  ULOP3.LUT UR5, URZ, UR5, URZ, 0x33, !UPT ;  /* 0x00000005ff057292 */ /* 0x000fe2000f8e33ff */
[----:B------:R-:W-:Y:S01]  /*4ea0*/  LOP3.LUT R4, RZ, UR4, RZ, 0x33, !PT ;  /* 0x00000004ff047c12 */ /* 0x000fe2000f8e33ff */
[----:B------:R-:W-:Y:S02]  /*4eb0*/  VOTEU.ANY UR4, UPT, PT ;  /* 0x0000000000047886 */ /* 0x000fe400038e0100 */
[----:B------:R-:W-:Y:S01]  /*4ec0*/  UFLO.U32 UR4, UR4 ;  /* 0x00000004000472bd */ /* 0x000fe200080e0000 */
[----:B------:R-:W2:Y:S01]  /*4ed0*/  REDUX UR6, R4 ;  /* 0x00000000040673c4 */ /* 0x000ea20000000000 */
[----:B------:R-:W-:-:S06]  /*4ee0*/  IMAD.U32 R0, RZ, RZ, UR5 ;  /* 0x00000005ff007e24 */ /* 0x000fcc000f8e00ff */
[----:B------:R3:W-:Y:S01]  /*4ef0*/  UTCATOMSWS.AND URZ, UR5 ;  /* 0x0000000500ff79e3 */ /* 0x0007e20008000000 */
[----:B------:R-:W4:Y:S01]  /*4f00*/  REDUX UR7, R0 ;  /* 0x00000000000773c4 */ /* 0x000f220000000000 */
[----:B-1----:R-:W-:Y:S01]  /*4f10*/  ISETP.EQ.U32.AND P0, PT, R2, UR4, PT ;  /* 0x0000000402007c0c */ /* 0x002fe2000bf02070 */
[----:B--2---:R-:W-:Y:S01]  /*4f20*/  IMAD.U32 R2, RZ, RZ, UR6 ;  /* 0x00000006ff027e24 */ /* 0x004fe2000f8e00ff */
[----:B----4-:R-:W-:-:S11]  /*4f30*/  MOV R3, UR7 ;  /* 0x0000000700037c02 */ /* 0x010fd60008000f00 */
[----:B------:R3:W-:Y:S04]  /*4f40*/  @P0 ATOMS.AND RZ, [UR8+0x14], R3 ;  /* 0x00001403ffff098c */ /* 0x0007e8000a800008 */
[----:B------:R3:W-:Y:S01]  /*4f50*/  @P0 ATOMS.AND RZ, [UR8+0x18], R2 ;  /* 0x00001802ffff098c */ /* 0x0007e2000a800008 */
[----:B------:R-:W-:Y:S05]  /*4f60*/  BRA `(.L_x_85) ;  /* 0x0000000000147947 */ /* 0x000fea0003800000 */
.L_x_84:
[----:B-1----:R-:W-:Y:S02]  /*4f70*/  MOV R2, 0x4f90 ;  /* 0x00004f9000027802 */ /* 0x002fe40000000f00 */
[----:B-----5:R-:W-:Y:S05]  /*4f80*/  CALL.REL.NOINC `($__internal_0_$__cuda_sm10x_tcgen05_guardrail_trap_col_being_dealloced_not_returned_by_alloc) ;  /* 0x0000006000c87944 */ /* 0x020fea0003c00000 */
[----:B------:R-:W-:Y:S05]  /*4f90*/  BRA `(.L_x_85) ;  /* 0x0000000000087947 */ /* 0x000fea0003800000 */
.L_x_83:
[----:B-1----:R-:W-:Y:S02]  /*4fa0*/  MOV R2, 0x4fc0 ;  /* 0x00004fc000027802 */ /* 0x002fe40000000f00 */
[----:B-----5:R-:W-:Y:S05]  /*4fb0*/  CALL.REL.NOINC `($__internal_2_$__cuda_sm10x_tcgen05_guardrail_trap_unallocated_columns_being_dealloced) ;  /* 0x0000006000d47944 */ /* 0x020fea0003c00000 */
.L_x_85:
[----:B------:R-:W-:Y:S01]  /*4fc0*/  NOP ;  /* 0x0000000000007918 */ /* 0x000fe20000000000 */
[----:B---3--:R-:W-:Y:S05]  /*4fd0*/  EXIT ;  /* 0x000000000000794d */ /* 0x008fea0003800000 */
.L_x_58:
[----:B------:R-:W-:-:S09]  /*4fe0*/  UISETP.NE.OR UP0, UPT, UR20, 0x3, !UP4 ;  /* 0x000000031400788c */ /* 0x000fd2000e705670 */
[----:B------:R-:W-:Y:S05]  /*4ff0*/  BRA.U UP0, `(.L_x_86) ;  /* 0x0000001100847547 */ /* 0x000fea000b800000 */
[----:B------:R-:W1:Y:S01]  /*5000*/  LDCU.64 UR4, c[0x0][0xc88] ;  /* 0x00019100ff0477ac */ /* 0x000e620008000a00 */
[----:B------:R-:W2:Y:S01]  /*5010*/  LDC.64 R12, c[0x0][0x348] ;  /* 0x0000d200ff0c7b82 */ /* 0x000ea20000000a00 */
[----:B------:R-:W-:Y:S02]  /*5020*/  HFMA2 R9, -RZ, RZ, 0, 0 ;  /* 0x00000000ff097431 */ /* 0x000fe400000001ff */
[----:B------:R-:W-:Y:S01]  /*5030*/  IMAD.MOV.U32 R11, RZ, RZ, 0x1 ;  /* 0x00000001ff0b7424 */ /* 0x000fe200078e00ff */
[----:B------:R-:W3:Y:S01]  /*5040*/  LDCU UR38, c[0x0][0x370] ;  /* 0x00006e00ff2677ac */ /* 0x000ee20008000800 */
[----:B------:R-:W-:Y:S01]  /*5050*/  IMAD.MOV.U32 R10, RZ, RZ, RZ ;  /* 0x000000ffff0a7224 */ /* 0x000fe200078e00ff */
[----:B------:R-:W-:Y:S01]  /*5060*/  MOV R3, 0x2000 ;  /* 0x0000200000037802 */ /* 0x000fe20000000f00 */
[----:B------:R-:W3:Y:S01]  /*5070*/  LDCU.128 UR40, c[0x0][0xf10] ;  /* 0x0001e200ff2877ac */ /* 0x000ee20008000c00 */
[----:B------:R-:W4:Y:S01]  /*5080*/  LDCU UR37, c[0x0][0x374] ;  /* 0x00006e80ff2577ac */ /* 0x000f220008000800 */
[----:B------:R-:W4:Y:S01]  /*5090*/  LDCU.64 UR30, c[0x0][0xc90] ;  /* 0x00019200ff1e77ac */ /* 0x000f220008000a00 */
[----:B------:R-:W4:Y:S01]  /*50a0*/  LDCU UR15, c[0x0][0xf0c] ;  /* 0x0001e180ff0f77ac */ /* 0x000f220008000800 */
[----:B-1----:R-:W-:Y:S01]  /*50b0*/  UISETP.NE.U32.AND UP0, UPT, UR4, URZ, UPT ;  /* 0x000000ff0400728c */ /* 0x002fe2000bf05070 */
[----:B------:R-:W1:Y:S01]  /*50c0*/  LDCU UR48, c[0x0][0xf20] ;  /* 0x0001e400ff3077ac */ /* 0x000e620008000800 */
[----:B------:R-:W1:Y:S01]  /*50d0*/  LDCU UR4, c[0x0][0xf30] ;  /* 0x0001e600ff0477ac */ /* 0x000e620008000800 */
[----:B------:R-:W-:Y:S01]  /*50e0*/  UMOV UR21, 0x400 ;  /* 0x0000040000157882 */ /* 0x000fe20000000000 */
[----:B---3--:R-:W-:-:S02]  /*50f0*/  UIMAD.WIDE.U32 UR6, UR38, UR40, URZ ;  /* 0x00000028260672a5 */ /* 0x008fc4000f8e00ff */
[----:B----4-:R-:W-:Y:S02]  /*5100*/  UIMAD.WIDE.U32 UR8, UR37, UR43, URZ ;  /* 0x0000002b250872a5 */ /* 0x010fe4000f8e00ff */
[----:B------:R-:W-:Y:S02]  /*5110*/  ULEA UR21, UR61, UR21, 0x18 ;  /* 0x000000153d157291 */ /* 0x000fe4000f8ec0ff */
[----:B------:R-:W-:Y:S02]  /*5120*/  UISETP.NE.U32.AND UP6, UPT, UR30, URZ, UPT ;  /* 0x000000ff1e00728c */ /* 0x000fe4000bfc5070 */
[----:B------:R-:W-:Y:S02]  /*5130*/  UIADD3 UR44, UPT, UPT, UR21, 0x48, URZ ;  /* 0x00000048152c7890 */ /* 0x000fe4000fffe0ff */
[----:B------:R-:W-:Y:S02]  /*5140*/  UISETP.NE.AND.EX UP5, UPT, UR5, URZ, UPT, UP0 ;  /* 0x000000ff0500728c */ /* 0x000fe4000bfa5300 */
[----:B------:R-:W-:Y:S01]  /*5150*/  UISETP.NE.AND UP0, UPT, UR39, 0x1, UPT ;  /* 0x000000012700788c */ /* 0x000fe2000bf05270 */
[----:B------:R-:W-:Y:S01]  /*5160*/  UMOV UR6, UR7 ;  /* 0x0000000700067c82 */ /* 0x000fe20008000000 */
[----:B------:R-:W-:Y:S01]  /*5170*/  UMOV UR45, UR9 ;  /* 0x00000009002d7c82 */ /* 0x000fe20008000000 */
[----:B------:R-:W-:-:S02]  /*5180*/  UISETP.NE.AND UP0, UPT, UR15, 0x1, UPT ;  /* 0x000000010f00788c */ /* 0x000fc4000bf05270 */
[----:B------:R-:W-:Y:S02]  /*5190*/  UPLOP3.LUT UP4, UPT, UPT, UPT, UPT, 0x40, 0x4 ;  /* 0x000000000004789c */ /* 0x000fe40003f8e870 */
[----:B------:R-:W-:Y:S01]  /*51a0*/  UISETP.GE.AND UP2, UPT, UR39, 0x1, UPT ;  /* 0x000000012700788c */ /* 0x000fe2000bf46270 */
[----:B------:R-:W3:Y:S01]  /*51b0*/  LDCU.64 UR22, c[0x0][0xf28] ;  /* 0x0001e500ff1677ac */ /* 0x000ee20008000a00 */
[----:B------:R-:W-:Y:S02]  /*51c0*/  UISETP.NE.AND.EX UP6, UPT, UR31, URZ, UPT, UP6 ;  /* 0x000000ff1f00728c */ /* 0x000fe4000bfc5360 */
[----:B------:R-:W-:Y:S02]  /*51d0*/  UIADD3 UR33, UPT, UPT, UR21, 0x30, URZ ;  /* 0x0000003015217890 */ /* 0x000fe4000fffe0ff */
[----:B------:R-:W-:Y:S02]  /*51e0*/  UIADD3 UR25, UPT, UPT, UR21, 0x38, URZ ;  /* 0x0000003815197890 */ /* 0x000fe4000fffe0ff */
[----:B------:R-:W-:-:S02]  /*51f0*/  UIADD3 UR17, UPT, UPT, UR21, 0x40, URZ ;  /* 0x0000004015117890 */ /* 0x000fc4000fffe0ff */
[----:B------:R-:W-:Y:S02]  /*5200*/  UPRMT UR44, UR61, 0x654, UR44 ;  /* 0x000006543d2c7896 */ /* 0x000fe4000800002c */
[----:B------:R-:W-:Y:S02]  /*5210*/  USHF.R.U32.HI UR46, URZ, UR41, UR6 ;  /* 0x00000029ff2e7299 */ /* 0x000fe40008011606 */
[----:B-1----:R-:W-:Y:S02]  /*5220*/  USHF.R.U32.HI UR45, URZ, UR48, UR45 ;  /* 0x00000030ff2d7299 */ /* 0x002fe4000801162d */
[----:B------:R-:W-:Y:S02]  /*5230*/  UISETP.NE.AND UP0, UPT, UR42, 0x1, UPT ;  /* 0x000000012a00788c */ /* 0x000fe4000bf05270 */
[----:B--2---:R-:W-:-:S11]  /*5240*/  UISETP.NE.AND UP3, UPT, UR4, 0x1, UPT ;  /* 0x000000010400788c */ /* 0x004fd6000bf65270 */
.L_x_97:
[C---:B------:R-:W-:Y:S02]  /*5250*/  LEA R8, R10.reuse, UR21, 0x3 ;  /* 0x000000150a087c11 */ /* 0x040fe4000f8e18ff */
[----:B------:R-:W-:Y:S02]  /*5260*/  SHF.L.U32 R5, R9, 0x1f, RZ ;  /* 0x0000001f09057819 */ /* 0x000fe400000006ff */
[----:B------:R-:W-:Y:S02]  /*5270*/  LEA R6, R10, UR21, 0x4 ;  /* 0x000000150a067c11 */ /* 0x000fe4000f8e20ff */
[----:B------:R-:W1:Y:S02]  /*5280*/  SYNCS.PHASECHK.TRANS64.TRYWAIT P0, [R8+URZ+0x80], R5 ;  /* 0x00008005080075a7 */ /* 0x000e6400080011ff */
[----:B-12---:R-:W-:Y:S05]  /*5290*/  @!P0 BRA `(.L_x_87) ;  /* 0x0000005800b48947 */ /* 0x006fea0003800000 */
.L_x_174:
[----:B-1----:R-:W1:Y:S01]  /*52a0*/  LDS.128 R4, [R6+0xf0] ;  /* 0x0000f00006047984 */ /* 0x002e620000000c00 */
[----:B------:R-:W-:Y:S01]  /*52b0*/  UISETP.GE.AND UP0, UPT, UR39, 0x1, UPT ;  /* 0x000000012700788c */ /* 0x000fe2000bf06270 */
[----:B------:R-:W-:Y:S01]  /*52c0*/  @!PT LDS RZ, [RZ] ;  /* 0x00000000fffff984 */ /* 0x000fe20000000800 */
[----:B------:R-:W-:Y:S01]  /*52d0*/  @!PT LDS RZ, [RZ] ;  /* 0x00000000fffff984 */ /* 0x000fe20000000800 */
[----:B------:R-:W-:Y:S01]  /*52e0*/  @!PT LDS RZ, [RZ] ;  /* 0x00000000fffff984 */ /* 0x000fe20000000800 */
[----:B------:R-:W-:Y:S01]  /*52f0*/  @!PT LDS RZ, [RZ] ;  /* 0x00000000fffff984 */ /* 0x000fe20000000800 */
[----:B------:R2:W-:Y:S06]  /*5300*/  MEMBAR.ALL.CTA ;  /* 0x0000000000007992 */ /* 0x0005ec0000008000 */
[----:B--2---:R-:W2:Y:S01]  /*5310*/  FENCE.VIEW.ASYNC.S ;  /* 0x00000000000073c6 */ /* 0x004ea20000000000 */
[----:B-1----:R-:W-:Y:S11]  /*5320*/  LOP3.LUT P0, RZ, R6, 0x1, RZ, 0xc0, !PT ;  /* 0x0000000106ff7812 */ /* 0x002ff6000780c0ff */
[----:B------:R-:W-:Y:S02]  /*5330*/  @!UPT UIADD3 URZ, UPT, UPT, URZ, URZ, URZ ;  /* 0x000000fffffff290 */ /* 0x000fe4000fffe0ff */
[----:B--2---:R-:W-:Y:S01]  /*5340*/  VOTEU.ANY UP2, P0 ;  /* 0x0000000000ff7886 */ /* 0x004fe20000040100 */
[----:B------:R-:W-:Y:S11]  /*5350*/  PLOP3.LUT P0, PT, PT, PT, UP2, 0x80, 0x8 ;  /* 0x000000000008781c */ /* 0x000ff60003f0f028 */
[----:B------:R-:W-:Y:S02]  /*5360*/  @!UPT UIADD3 URZ, UPT, UPT, URZ, URZ, URZ ;  /* 0x000000fffffff290 */ /* 0x000fe4000fffe0ff */
[----:B------:R-:W-:Y:S02]  /*5370*/  @P0 SHF.R.U32.HI R0, RZ, 0x10, R5 ;  /* 0x00000010ff000819 */ /* 0x000fe40000011605 */
[----:B------:R-:W-:Y:S02]  /*5380*/  @P0 MOV R2, R4 ;  /* 0x0000000400020202 */ /* 0x000fe40000000f00 */
[----:B------:R-:W-:Y:S01]  /*5390*/  @P0 R2UR UR4, R0 ;  /* 0x00000000000402ca */ /* 0x000fe200000e0000 */
[----:B------:R-:W-:Y:S01]  /*53a0*/  VIADD R0, R8, 0x90 ;  /* 0x0000009008007836 */ /* 0x000fe20000000000 */
[----:B------:R-:W-:Y:S02]  /*53b0*/  @P0 LOP3.LUT R4, R5, 0xffff, RZ, 0xc0, !PT ;  /* 0x0000ffff05040812 */ /* 0x000fe400078ec0ff */
[----:B------:R-:W-:Y:S02]  /*53c0*/  @P0 R2UR UR6, R2 ;  /* 0x00000000020602ca */ /* 0x000fe400000e0000 */
[----:B------:R-:W-:Y:S02]  /*53d0*/  PRMT R0, RZ, 0x654, R0 ;  /* 0x00000654ff007816 */ /* 0x000fe40000000000 */
[----:B------:R-:W-:Y:S02]  /*53e0*/  @P0 R2UR UR5, R4 ;  /* 0x00000000040502ca */ /* 0x000fe400000e0000 */
[----:B------:R1:W-:Y:S03]  /*53f0*/  SYNCS.ARRIVE.TRANS64.RED.A1T0 RZ, [R0+URZ], RZ ;  /* 0x000000ff00ff79a7 */ /* 0x0003e600081004ff */
[----:B------:R-:W-:Y:S04]  /*5400*/  @UP2 UMOV UR29, UR4 ;  /* 0x00000004001d2c82 */ /* 0x000fe80008000000 */
[----:B------:R-:W-:Y:S04]  /*5410*/  @UP2 UMOV UR14, UR6 ;  /* 0x00000006000e2c82 */ /* 0x000fe80008000000 */
[----:B------:R-:W-:Y:S01]  /*5420*/  @UP2 UMOV UR13, UR5 ;  /* 0x00000005000d2c82 */ /* 0x000fe20008000000 */
[----:B------:R-:W-:Y:S05]  /*5430*/  BRA.U !UP0, `(.L_x_88) ;  /* 0x0000000108c07547 */ /* 0x000fea000b800000 */
[----:B------:R-:W-:Y:S02]  /*5440*/  UIMAD.WIDE.U32 UR18, UR13, UR43, URZ ;  /* 0x0000002b0d1272a5 */ /* 0x000fe4000f8e00ff */
[----:B------:R-:W-:Y:S02]  /*5450*/  UP2UR UR20, UPR, URZ, 0x4 ;  /* 0x00000004ff147883 */ /* 0x000fe40008000000 */
[----:B------:R-:W-:Y:S02]  /*5460*/  UISETP.NE.AND UP2, UPT, UR42, 0x1, UPT ;  /* 0x000000012a00788c */ /* 0x000fe4000bf45270 */
[----:B------:R-:W-:Y:S02]  /*5470*/  UIMAD.WIDE.U32 UR26, UR14, UR40, URZ ;  /* 0x000000280e1a72a5 */ /* 0x000fe4000f8e00ff */
[----:B------:R-:W-:Y:S02]  /*5480*/  USEL UR4, UR37, UR45, !UP2 ;  /* 0x0000002d25047287 */ /* 0x000fe4000d000000 */
[----:B------:R-:W-:Y:S02]  /*5490*/  UISETP.NE.AND UP0, UPT, UR15, 0x1, UPT ;  /* 0x000000010f00788c */ /* 0x000fe4000bf05270 */
[----:B------:R-:W-:Y:S02]  /*54a0*/  UP2UR UR24, UPR, URZ, 0x2 ;  /* 0x00000002ff187883 */ /* 0x000fe40008000000 */
[----:B------:R-:W-:Y:S02]  /*54b0*/  UISETP.NE.AND UP1, UPT, UR39, 0x1, UPT ;  /* 0x000000012700788c */ /* 0x000fe4000bf25270 */
[----:B---3--:R-:W-:Y:S02]  /*54c0*/  UIMAD.WIDE.U32 UR8, UR4, UR22, URZ ;  /* 0x00000016040872a5 */ /* 0x008fe4000f8e00ff */
[----:B------:R-:W-:Y:S01]  /*54d0*/  USEL UR7, UR38, UR46, !UP0 ;  /* 0x0000002e26077287 */ /* 0x000fe2000c000000 */
[----:B------:R-:W-:Y:S02]  /*54e0*/  UMOV UR5, UR19 ;  /* 0x0000001300057c82 */ /* 0x000fe40008000000 */
[----:B------:R-:W-:Y:S02]  /*54f0*/  USHF.R.U32.HI UR6, URZ, UR48, UR5 ;  /* 0x00000030ff067299 */ /* 0x000fe40008011605 */
[----:B------:R-:W-:Y:S02]  /*5500*/  UIMAD.WIDE.U32 UR10, UR7, UR22, URZ ;  /* 0x00000016070a72a5 */ /* 0x000fe4000f8e00ff */
[----:B------:R-:W-:Y:S02]  /*5510*/  USEL UR6, UR13, UR6, !UP2 ;  /* 0x000000060d067287 */ /* 0x000fe4000d000000 */
[----:B------:R-:W-:Y:S01]  /*5520*/  UISETP.NE.AND UP2, UPT, UR20, URZ, UPT ;  /* 0x000000ff1400728c */ /* 0x000fe2000bf45270 */
[----:B------:R-:W-:Y:S02]  /*5530*/  UMOV UR5, UR27 ;  /* 0x0000001b00057c82 */ /* 0x000fe40008000000 */
[----:B------:R-:W-:Y:S03]  /*5540*/  USHF.R.U32.HI UR16, URZ, UR41, UR5 ;  /* 0x00000029ff107299 */ /* 0x000fe60008011605 */
[----:B------:R-:W-:Y:S02]  /*5550*/  UMOV UR5, UR9 ;  /* 0x0000000900057c82 */ /* 0x000fe40008000000 */
[----:B------:R-:W-:Y:S03]  /*5560*/  @UP1 USHF.R.U32.HI UR4, URZ, UR23, UR5 ;  /* 0x00000017ff041299 */ /* 0x000fe60008011605 */
[----:B------:R-:W-:Y:S01]  /*5570*/  UMOV UR5, UR11 ;  /* 0x0000000b00057c82 */ /* 0x000fe20008000000 */
[----:B------:R-:W-:Y:S02]  /*5580*/  UIMAD UR4, UR39, UR4, URZ ;  /* 0x00000004270472a4 */ /* 0x000fe4000f8e02ff */
[----:B------:R-:W-:Y:S02]  /*5590*/  @UP1 USHF.R.U32.HI UR7, URZ, UR23, UR5 ;  /* 0x00000017ff071299 */ /* 0x000fe40008011605 */
[----:B------:R-:W-:Y:S02]  /*55a0*/  USEL UR5, UR14, UR16, !UP0 ;  /* 0x000000100e057287 */ /* 0x000fe4000c000000 */
[----:B------:R-:W-:Y:S02]  /*55b0*/  UIMAD.WIDE.U32 UR10, UR6, UR22, URZ ;  /* 0x00000016060a72a5 */ /* 0x000fe4000f8e00ff */
[----:B------:R-:W-:Y:S02]  /*55c0*/  UIMAD UR8, UR39, UR7, URZ ;  /* 0x00000007270872a4 */ /* 0x000fe4000f8e02ff */
[----:B------:R-:W-:Y:S03]  /*55d0*/  UISETP.GE.AND UP0, UPT, UR6, UR4, UPT ;  /* 0x000000040600728c */ /* 0x000fe6000bf06270 */
[----:B------:R-:W-:Y:S01]  /*55e0*/  UMOV UR4, UR11 ;  /* 0x0000000b00047c82 */ /* 0x000fe20008000000 */
[----:B------:R-:W-:Y:S02]  /*55f0*/  UISETP.GE.OR UP0, UPT, UR5, UR8, UP0 ;  /* 0x000000080500728c */ /* 0x000fe40008706670 */
[----:B------:R-:W-:Y:S02]  /*5600*/  USHF.R.U32.HI UR4, URZ, UR23, UR4 ;  /* 0x00000017ff047299 */ /* 0x000fe40008011604 */
[----:B------:R-:W-:Y:S02]  /*5610*/  UIMAD.WIDE.U32 UR8, UR5, UR22, URZ ;  /* 0x00000016050872a5 */ /* 0x000fe4000f8e00ff */
[----:B------:R-:W-:Y:S04]  /*5620*/  USEL UR10, UR6, UR4, !UP1 ;  /* 0x00000004060a7287 */ /* 0x000fe8000c800000 */
[----:B------:R-:W-:Y:S01]  /*5630*/  UIADD3 UR11, UPT, UPT, -UR10, URZ, URZ ;  /* 0x000000ff0a0b7290 */ /* 0x000fe2000fffe1ff */
[----:B------:R-:W-:Y:S02]  /*5640*/  @!UP0 UMOV UR4, UR9 ;  /* 0x0000000900048c82 */ /* 0x000fe40008000000 */
[----:B------:R-:W-:Y:S02]  /*5650*/  @!UP0 USHF.R.U32.HI UR4, URZ, UR23, UR4 ;  /* 0x00000017ff048299 */ /* 0x000fe40008011604 */
[----:B------:R-:W-:Y:S02]  /*5660*/  UIMAD UR8, UR39, UR11, UR6 ;  /* 0x0000000b270872a4 */ /* 0x000fe4000f8e0206 */
[----:B------:R-:W-:Y:S02]  /*5670*/  @!UP0 USEL UR4, UR5, UR4, !UP1 ;  /* 0x0000000405048287 */ /* 0x000fe4000c800000 */
[----:B------:R-:W-:Y:S02]  /*5680*/  UISETP.NE.AND UP1, UPT, UR24, URZ, UPT ;  /* 0x000000ff1800728c */ /* 0x000fe4000bf25270 */
[----:B------:R-:W-:Y:S02]  /*5690*/  @!UP0 UIMAD UR8, UR7, UR8, UR4 ;  /* 0x00000008070882a4 */ /* 0x000fe4000f8e0204 */
[----:B------:R-:W-:Y:S02]  /*56a0*/  @!UP0 UIADD3 UR9, UPT, UPT, UR10, -UR4, URZ ;  /* 0x800000040a098290 */ /* 0x000fe4000fffe0ff */
[----:B------:R-:W-:Y:S02]  /*56b0*/  UIADD3 UR4, UPT, UPT, -UR5, URZ, URZ ;  /* 0x000000ff05047290 */ /* 0x000fe4000fffe1ff */
[----:B------:R-:W-:Y:S02]  /*56c0*/  UIADD3 UR7, UPT, UPT, -UR6, URZ, URZ ;  /* 0x000000ff06077290 */ /* 0x000fe4000fffe1ff */
[----:B------:R-:W-:Y:S02]  /*56d0*/  @!UP0 UIMAD UR6, UR9, UR39, UR5 ;  /* 0x00000027090682a4 */ /* 0x000fe4000f8e0205 */
[----:B------:R-:W-:Y:S02]  /*56e0*/  UIMAD UR14, UR15, UR4, UR14 ;  /* 0x000000040f0e72a4 */ /* 0x000fe4000f8e020e */
[----:B------:R-:W-:Y:S01]  /*56f0*/  UIMAD UR13, UR42, UR7, UR13 ;  /* 0x000000072a0d72a4 */ /* 0x000fe2000f8e020d */
[----:B------:R-:W-:Y:S02]  /*5700*/  @!UP0 UMOV UR5, UR8 ;  /* 0x0000000800058c82 */ /* 0x000fe40008000000 */
[----:B------:R-:W-:Y:S02]  /*5710*/  UIMAD UR14, UR5, UR15, UR14 ;  /* 0x0000000f050e72a4 */ /* 0x000fe4000f8e020e */
[----:B------:R-:W-:Y:S11]  /*5720*/  UIMAD UR13, UR6, UR42, UR13 ;  /* 0x0000002a060d72a4 */ /* 0x000ff6000f8e020d */
[----:B------:R-:W-:Y:S01]  /*5730*/  @!UPT UIADD3 URZ, UPT, UPT, URZ, URZ, URZ ;  /* 0x000000fffffff290 */ /* 0x000fe2000fffe0ff */
.L_x_88:
[----:B------:R-:W2:Y:S01]  /*5740*/  @!UP3 LDCU.128 UR8, c[0x0][0xf10] ;  /* 0x0001e200ff08b7ac */ /* 0x000ea20008000c00 */
[----:B------:R-:W-:Y:S02]  /*5750*/  ISETP.NE.U32.AND P0, PT, RZ, UR30, PT ;  /* 0x0000001eff007c0c */ /* 0x000fe4000bf05070 */
[----:B------:R-:W-:Y:S02]  /*5760*/  SHF.L.U32 R4, R11, 0x1f, RZ ;  /* 0x0000001f0b047819 */ /* 0x000fe400000006ff */
[----:B------:R-:W-:Y:S01]  /*5770*/  ISETP.NE.AND.EX P0, PT, RZ, UR31, PT, P0 ;  /* 0x0000001fff007c0c */ /* 0x000fe2000bf05300 */
[----:B------:R-:W4:Y:S01]  /*5780*/  @!UP3 LDCU UR5, c[0x0][0xf0c] ;  /* 0x0001e180ff05b7ac */ /* 0x000f220008000800 */
[----:B------:R-:W-:Y:S02]  /*5790*/  USHF.L.U32 UR35, UR28, 0x7, URZ ;  /* 0x000000071c237899 */ /* 0x000fe400080006ff */
[----:B------:R-:W-:Y:S02]  /*57a0*/  USHF.L.U32 UR34, UR12, 0x7, URZ ;  /* 0x000000070c227899 */ /* 0x000fe400080006ff */
[----:B--2---:R-:W-:Y:S07]  /*57b0*/  UIMAD.WIDE.U32 UR6, UR14, UR8, URZ ;  /* 0x000000080e0672a5 */ /* 0x004fee000f8e00ff */
[----:B------:R-:W-:Y:S01]  /*57c0*/  @!UP3 UMOV UR4, UR7 ;  /* 0x000000070004bc82 */ /* 0x000fe20008000000 */
[----:B----4-:R-:W-:Y:S02]  /*57d0*/  @!UP3 UISETP.NE.AND UP0, UPT, UR5, 0x1, UPT ;  /* 0x000000010500b88c */ /* 0x010fe4000bf05270 */
[----:B------:R-:W-:Y:S02]  /*57e0*/  @!UP3 USHF.R.U32.HI UR4, URZ, UR9, UR4 ;  /* 0x00000009ff04b299 */ /* 0x000fe40008011604 */
[----:B------:R-:W-:Y:S02]  /*57f0*/  UIMAD.WIDE.U32 UR6, UR13, UR11, URZ ;  /* 0x0000000b0d0672a5 */ /* 0x000fe4000f8e00ff */
[----:B------:R-:W-:Y:S02]  /*5800*/  @!UP3 USEL UR8, UR14, UR4, !UP0 ;  /* 0x000000040e08b287 */ /* 0x000fe4000c000000 */
[----:B------:R-:W-:Y:S03]  /*5810*/  @!UP3 UISETP.NE.AND UP0, UPT, UR10, 0x1, UPT ;  /* 0x000000010a00b88c */ /* 0x000fe6000bf05270 */
[----:B------:R-:W-:Y:S02]  /*5820*/  @!UP3 UMOV UR6, UR7 ;  /* 0x000000070006bc82 */ /* 0x000fe40008000000 */
[----:B------:R-:W2:Y:S02]  /*5830*/  @!UP3 LDCU UR4, c[0x0][0xf20] ;  /* 0x0001e400ff04b7ac */ /* 0x000ea40008000800 */
[----:B--2---:R-:W-:Y:S04]  /*5840*/  @!UP3 USHF.R.U32.HI UR6, URZ, UR4, UR6 ;  /* 0x00000004ff06b299 */ /* 0x004fe80008011606 */
[----:B------:R-:W-:Y:S04]  /*5850*/  @!UP3 USEL UR6, UR13, UR6, !UP0 ;  /* 0x000000060d06b287 */ /* 0x000fe8000c000000 */
[----:B------:R-:W-:Y:S02]  /*5860*/  @!UP3 UIADD3 UR4, UPT, UPT, -UR8, UR6, URZ ;  /* 0x000000060804b290 */ /* 0x000fe4000fffe1ff */
[----:B------:R-:W-:Y:S02]  /*5870*/  @!UP3 UIADD3 UR6, UPT, UPT, UR8, -UR6, URZ ;  /* 0x800000060806b290 */ /* 0x000fe4000fffe0ff */
[----:B------:R-:W-:Y:S02]  /*5880*/  @!UP3 UIMAD UR14, UR4, UR5, UR14 ;  /* 0x00000005040eb2a4 */ /* 0x000fe4000f8e020e */
[----:B------:R-:W-:Y:S01]  /*5890*/  @!UP3 UIMAD UR13, UR6, UR10, UR13 ;  /* 0x0000000a060db2a4 */ /* 0x000fe2000f8e020d */
[----:B------:R-:W-:Y:S11]  /*58a0*/  BRA.U UP4, `(.L_x_89) ;  /* 0x0000000104107547 */ /* 0x000ff6000b800000 */
[----:B-1----:R-:W-:Y:S04]  /*58b0*/  MOV R0, UR47 ;  /* 0x0000002f00007c02 */ /* 0x002fe80008000f00 */
[----:B------:R-:W-:Y:S04]  /*58c0*/  SHF.L.U32 R5, R0, 0x1f, RZ ;  /* 0x0000001f00057819 */ /* 0x000fe800000006ff */
[----:B------:R-:W1:Y:S02]  /*58d0*/  SYNCS.PHASECHK.TRANS64.TRYWAIT P1, [UR21+0x78], R5 ;  /* 0x00007805ff0075a7 */ /* 0x000e640008021115 */
[----:B-1----:R-:W-:Y:S05]  /*58e0*/  @!P1 BRA `(.L_x_90) ;  /* 0x0000005400349947 */ /* 0x002fea0003800000 */
.L_x_89:
[----:B------:R-:W-:Y:S05]  /*58f0*/  BRA.U !UP6, `(.L_x_91) ;  /* 0x000000010e387547 */ /* 0x000fea000b800000 */
[----:B------:R-:W-:Y:S01]  /*5900*/  UPLOP3.LUT UP1, UPT, UPT, UPT, UP5, 0x80, 0x8 ;  /* 0x000000000008789c */ /* 0x000fe20003f2f050 */
[----:B-1----:R-:W-:Y:S01]  /*5910*/  HFMA2 R0, -RZ, RZ, 0, 5.9604644775390625e-08 ;  /* 0x00000001ff007431 */ /* 0x002fe200000001ff */
[----:B------:R-:W1:Y:S01]  /*5920*/  LDCU.64 UR8, c[0x0][0x358] ;  /* 0x00006b00ff0877ac */ /* 0x000e620008000a00 */
[----:B------:R-:W-:Y:S03]  /*5930*/  IMAD.MOV.U32 R80, RZ, RZ, 0x1 ;  /* 0x00000001ff507424 */ /* 0x000fe600078e00ff */
[----:B------:R-:W-:Y:S05]  /*5940*/  PLOP3.LUT P1, PT, PT, PT, UP1, 0x80, 0x8 ;  /* 0x000000000008781c */ /* 0x000fea0003f2f018 */
[----:B------:R-:W2:Y:S01]  /*5950*/  @UP1 LDCU.64 UR4, c[0x0][0xc88] ;  /* 0x00019100ff0417ac */ /* 0x000ea20008000a00 */
[----:B------:R-:W-:Y:S07]  /*5960*/  @UP1 UIMAD UR6, UR52, UR30, URZ ;  /* 0x0000001e340612a4 */ /* 0x000fee000f8e02ff */
[----:B------:R-:W-:Y:S01]  /*5970*/  @!P1 PRMT R80, R0, 0x7610, R80 ;  /* 0x0000761000509816 */ /* 0x000fe20000000050 */
[----:B--2---:R-:W-:Y:S06]  /*5980*/  @UP1 UIMAD.WIDE UR4, UR6, 0x4, UR4 ;  /* 0x00000004060418a5 */ /* 0x004fec000f8e0204 */
[----:B------:R-:W-:Y:S01]  /*5990*/  IMAD.U32 R6, RZ, RZ, UR4 ;  /* 0x00000004ff067e24 */ /* 0x000fe2000f8e00ff */
[----:B------:R-:W-:Y:S04]  /*59a0*/  MOV R7, UR5 ;  /* 0x0000000500077c02 */ /* 0x000fe80008000f00 */
[----:B------:R-:W2:Y:S01]  /*59b0*/  @!UP1 LDCU UR4, c[0x0][0xc80] ;  /* 0x00019000ff0497ac */ /* 0x000ea20008000800 */
[----:B-1---5:R4:W5:Y:S02]  /*59c0*/  @P1 LDG.E R41, desc[UR8][R6.64] ;  /* 0x0000000806291981 */ /* 0x022964000c1e1900 */
[----:B--2-4-:R-:W-:Y:S07]  /*59d0*/  @!P1 IMAD.U32 R41, RZ, RZ, UR4 ;  /* 0x00000004ff299e24 */ /* 0x014fee000f8e00ff */
.L_x_91:
[----:B-----5:R-:W-:Y:S01]  /*59e0*/  @!P0 FSETP.EQ.AND P2, PT, R41, RZ, PT ;  /* 0x000000ff2900820b */ /* 0x020fe20003f42000 */
[----:B------:R-:W-:Y:S01]  /*59f0*/  @!UPT UIADD3 URZ, UPT, UPT, URZ, URZ, URZ ;  /* 0x000000fffffff290 */ /* 0x000fe2000fffe0ff */
[----:B------:R-:W-:Y:S11]  /*5a00*/  @!P0 BRA `(.L_x_92) ;  /* 0x0000000000148947 */ /* 0x000ff60003800000 */
[----:B------:R-:W-:Y:S02]  /*5a10*/  LOP3.LUT P0, RZ, R80, 0xff, RZ, 0xc0, !PT ;  /* 0x000000ff50ff7812 */ /* 0x000fe4000780c0ff */
[----:B------:R-:W-:Y:S04]  /*5a20*/  PLOP3.LUT P2, PT, PT, PT, UP1, 0x80, 0x8 ;  /* 0x000000000008781c */ /* 0x000fe80003f4f018 */
[----:B------:R-:W-:Y:S07]  /*5a30*/  PLOP3.LUT P2, PT, P2, PT, PT, 0x8, 0x80 ;  /* 0x000000000080781c */ /* 0x000fee000174e170 */
[----:B------:R-:W-:Y:S11]  /*5a40*/  @P0 FSETP.EQ.AND P2, PT, R41, RZ, PT ;  /* 0x000000ff2900020b */ /* 0x000ff60003f42000 */
[----:B------:R-:W-:Y:S02]  /*5a50*/  @!UPT UIADD3 URZ, UPT, UPT, URZ, URZ, URZ ;  /* 0x000000fffffff290 */ /* 0x000fe4000fffe0ff */
.L_x_92:
[----:B------:R-:W2:Y:S01]  /*5a60*/  SYNCS.PHASECHK.TRANS64.TRYWAIT P0, [UR21+0x50], R4 ;  /* 0x00005004ff0075a7 */ /* 0x000ea20008001115 */
[----:B------:R-:W-:Y:S04]  /*5a70*/  ELECT P1, URZ, PT ;  /* 0x0000000000ff782f */ /* 0x000fe80003820000 */
[----:B------:R-:W-:Y:S01]  /*5a80*/  PLOP3.LUT P1, PT, P2, P1, PT, 0xf2, 0x2f ;  /* 0x00000000002f781c */ /* 0x000fe20001723e72 */
[----:B------:R-:W-:Y:S01]  /*5a90*/  @!UPT UIADD3 URZ, UPT, UPT, URZ, URZ, URZ ;  /* 0x000000fffffff290 */ /* 0x000fe2000fffe0ff */
[----:B--2---:R-:W-:Y:S11]  /*5aa0*/  @!P0 BRA `(.L_x_93) ;  /* 0x0000005000dc8947 */ /* 0x004ff60003800000 */
.L_x_177:
[----:B------:R-:W-:Y:S01]  /*5ab0*/  @!P1 IADD3 R2, P0, PT, R12, 0x980, RZ ;  /* 0x000009800c029810 */ /* 0x000fe20007f1e0ff */
[----:B------:R-:W-:Y:S01]  /*5ac0*/  VOTEU.ALL UP0, P1 ;  /* 0x0000000000ff7886 */ /* 0x000fe20000800000 */
[----:B------:R-:W-:Y:S01]  /*5ad0*/  UMOV UR6, 0x0 ;  /* 0x0000000000067882 */ /* 0x000fe20000000000 */
[----:B------:R-:W-:Y:S01]  /*5ae0*/  UMOV UR7, 0x10000000 ;  /* 0x1000000000077882 */ /* 0x000fe20000000000 */
[----:B------:R-:W-:Y:S01]  /*5af0*/  @!P1 R2UR UR5, R2 ;  /* 0x00000000020592ca */ /* 0x000fe200000e0000 */
[----:B-1----:R-:W-:Y:S01]  /*5b00*/  @!P1 IMAD.X R0, RZ, RZ, R13, P0 ;  /* 0x000000ffff009224 */ /* 0x002fe200000e060d */
[----:B------:R-:W-:Y:S01]  /*5b10*/  @!UP0 UIADD3 UR32, UPT, UPT, UR21, 0x200, URZ ;  /* 0x0000020015208890 */ /* 0x000fe2000fffe0ff */
[----:B------:R-:W-:Y:S01]  /*5b20*/  VOTEU.ALL UP0, P1 ;  /* 0x0000000000ff7886 */ /* 0x000fe20000800000 */
[----:B------:R-:W-:Y:S02]  /*5b30*/  UMOV UR36, UR52 ;  /* 0x0000003400247c82 */ /* 0x000fe40008000000 */
[----:B------:R-:W-:Y:S01]  /*5b40*/  @!P1 R2UR UR4, R0 ;  /* 0x00000000000492ca */ /* 0x000fe200000e0000 */
[----:B------:R-:W-:Y:S06]  /*5b50*/  @!P1 IMAD.MOV.U32 R0, RZ, RZ, 0x2000 ;  /* 0x00002000ff009424 */ /* 0x000fec00078e00ff */
[----:B------:R-:W-:Y:S06]  /*5b60*/  IMAD.U32 R6, RZ, RZ, UR5 ;  /* 0x00000005ff067e24 */ /* 0x000fec000f8e00ff */
[----:B------:R-:W-:Y:S01]  /*5b70*/  IMAD.U32 R7, RZ, RZ, UR4 ;  /* 0x00000004ff077e24 */ /* 0x000fe2000f8e00ff */
[----:B------:R-:W-:Y:S04]  /*5b80*/  @!P1 R2UR UR4, R6 ;  /* 0x00000000060492ca */ /* 0x000fe800000e0000 */
[----:B------:R-:W-:Y:S11]  /*5b90*/  @!P1 R2UR UR5, R7 ;  /* 0x00000000070592ca */ /* 0x000ff600000e0000 */
[----:B------:R-:W-:Y:S02]  /*5ba0*/  @!UPT UIADD3 URZ, UPT, UPT, URZ, URZ, URZ ;  /* 0x000000fffffff290 */ /* 0x000fe4000fffe0ff */
[----:B------:R1:W-:Y:S01]  /*5bb0*/  @!UP0 UTMALDG.3D [UR32], [UR4], desc[UR6] ;  /* 0x00000620040085b4 */ /* 0x0003e20008011000 */
[----:B------:R2:W-:Y:S01]  /*5bc0*/  @!P1 SYNCS.ARRIVE.TRANS64.RED.A0TR RZ, [UR21+0x30], R0 ;  /* 0x00003000ffff99a7 */ /* 0x0005e20008300415 */
[----:B-1----:R-:W-:Y:S09]  /*5bd0*/  UPRMT UR4, UR61, 0x654, UR33 ;  /* 0x000006543d047896 */ /* 0x002ff20008000021 */
[----:B------:R-:W-:Y:S01]  /*5be0*/  SYNCS.ARRIVE.TRANS64.RED.A1T0 RZ, [UR4], RZ ;  /* 0x000000ffffff79a7 */ /* 0x000fe20008100404 */
[----:B------:R-:W1:Y:S02]  /*5bf0*/  SYNCS.PHASECHK.TRANS64.TRYWAIT P0, [UR21+0x58], R4 ;  /* 0x00005804ff0075a7 */ /* 0x000e640008001115 */
[----:B-12---:R-:W-:Y:S05]  /*5c00*/  @!P0 BRA `(.L_x_94) ;  /* 0x00000050009c8947 */ /* 0x006fea0003800000 */
.L_x_179:
[----:B------:R-:W-:Y:S01]  /*5c10*/  @!P1 IADD3 R2, P0, PT, R12, 0x980, RZ ;  /* 0x000009800c029810 */ /* 0x000fe20007f1e0ff */
[----:B------:R-:W-:Y:S01]  /*5c20*/  VOTEU.ALL UP0, P1 ;  /* 0x0000000000ff7886 */ /* 0x000fe20000800000 */
[----:B------:R-:W-:Y:S01]  /*5c30*/  UMOV UR6, 0x0 ;  /* 0x0000000000067882 */ /* 0x000fe20000000000 */
[----:B------:R-:W-:Y:S01]  /*5c40*/  UMOV UR7, 0x10000000 ;  /* 0x1000000000077882 */ /* 0x000fe20000000000 */
[----:B------:R-:W-:Y:S01]  /*5c50*/  @!P1 R2UR UR5, R2 ;  /* 0x00000000020592ca */ /* 0x000fe200000e0000 */
[----:B------:R-:W-:Y:S01]  /*5c60*/  @!P1 IMAD.X R0, RZ, RZ, R13, P0 ;  /* 0x000000ffff009224 */ /* 0x000fe200000e060d */
[----:B------:R-:W-:Y:S02]  /*5c70*/  @!UP0 UIADD3 UR26, UPT, UPT, UR34, 0x20, URZ ;  /* 0x00000020221a8890 */ /* 0x000fe4000fffe0ff */
[----:B------:R-:W-:Y:S02]  /*5c80*/  @!UP0 UIADD3 UR24, UPT, UPT, UR21, 0x2200, URZ ;  /* 0x0000220015188890 */ /* 0x000fe4000fffe0ff */
[----:B------:R-:W-:Y:S01]  /*5c90*/  @!P1 R2UR UR4, R0 ;  /* 0x00000000000492ca */ /* 0x000fe200000e0000 */
[----:B------:R-:W-:Y:S01]  /*5ca0*/  VOTEU.ALL UP0, P1 ;  /* 0x0000000000ff7886 */ /* 0x000fe20000800000 */
[----:B------:R-:W-:Y:S01]  /*5cb0*/  UMOV UR27, UR35 ;  /* 0x00000023001b7c82 */ /* 0x000fe20008000000 */
[----:B------:R-:W-:Y:S01]  /*5cc0*/  UMOV UR28, UR52 ;  /* 0x00000034001c7c82 */ /* 0x000fe20008000000 */
[----:B------:R-:W-:Y:S03]  /*5cd0*/  @!P1 IMAD.MOV.U32 R0, RZ, RZ, 0x2000 ;  /* 0x00002000ff009424 */ /* 0x000fe600078e00ff */
[----:B------:R-:W-:Y:S06]  /*5ce0*/  IMAD.U32 R6, RZ, RZ, UR5 ;  /* 0x00000005ff067e24 */ /* 0x000fec000f8e00ff */
[----:B------:R-:W-:Y:S01]  /*5cf0*/  IMAD.U32 R7, RZ, RZ, UR4 ;  /* 0x00000004ff077e24 */ /* 0x000fe2000f8e00ff */
[----:B------:R-:W-:Y:S04]  /*5d00*/  @!P1 R2UR UR4, R6 ;  /* 0x00000000060492ca */ /* 0x000fe800000e0000 */
[----:B------:R-:W-:Y:S11]  /*5d10*/  @!P1 R2UR UR5, R7 ;  /* 0x00000000070592ca */ /* 0x000ff600000e0000 */
[----:B------:R-:W-:Y:S02]  /*5d20*/  @!UPT UIADD3 URZ, UPT, UPT, URZ, URZ, URZ ;  /* 0x000000fffffff290 */ /* 0x000fe4000fffe0ff */
[----:B------:R2:W-:Y:S01]  /*5d30*/  @!UP0 UTMALDG.3D [UR24], [UR4], desc[UR6] ;  /* 0x00000618040085b4 */ /* 0x0005e20008011000 */
[----:B------:R4:W-:Y:S01]  /*5d40*/  @!P1 SYNCS.ARRIVE.TRANS64.RED.A0TR RZ, [UR21+0x38], R0 ;  /* 0x00003800ffff99a7 */ /* 0x0009e20008300415 */
[----:B--2---:R-:W-:Y:S09]  /*5d50*/  UPRMT UR4, UR61, 0x654, UR25 ;  /* 0x000006543d047896 */ /* 0x004ff20008000019 */
[----:B------:R-:W-:Y:S01]  /*5d60*/  SYNCS.ARRIVE.TRANS64.RED.A1T0 RZ, [UR4], RZ ;  /* 0x000000ffffff79a7 */ /* 0x000fe20008100404 */
[----:B------:R-:W2:Y:S02]  /*5d70*/  SYNCS.PHASECHK.TRANS64.TRYWAIT P0, [UR21+0x60], R4 ;  /* 0x00006004ff0075a7 */ /* 0x000ea40008001115 */
[----:B--2-4-:R-:W-:Y:S05]  /*5d80*/  @!P0 BRA `(.L_x_95) ;  /* 0x0000005000548947 */ /* 0x014fea0003800000 */
.L_x_181:
[----:B------:R-:W-:Y:S01]  /*5d90*/  @!P1 IADD3 R2, P0, PT, R12, 0x980, RZ ;  /* 0x000009800c029810 */ /* 0x000fe20007f1e0ff */
[----:B------:R-:W-:Y:S01]  /*5da0*/  VOTEU.ALL UP0, P1 ;  /* 0x0000000000ff7886 */ /* 0x000fe20000800000 */
[----:B------:R-:W-:Y:S01]  /*5db0*/  UMOV UR6, 0x0 ;  /* 0x0000000000067882 */ /* 0x000fe20000000000 */
[----:B------:R-:W-:Y:S01]  /*5dc0*/  UMOV UR7, 0x10000000 ;  /* 0x1000000000077882 */ /* 0x000fe20000000000 */
[----:B------:R-:W-:Y:S01]  /*5dd0*/  @!P1 R2UR UR5, R2 ;  /* 0x00000000020592ca */ /* 0x000fe200000e0000 */
[----:B------:R-:W-:Y:S01]  /*5de0*/  @!P1 IMAD.X R0, RZ, RZ, R13, P0 ;  /* 0x000000ffff009224 */ /* 0x000fe200000e060d */
[----:B------:R-:W-:Y:S01]  /*5df0*/  @!UP0 UIADD3 UR18, UPT, UPT, UR34, 0x40, URZ ;  /* 0x0000004022128890 */ /* 0x000fe2000fffe0ff */
[----:B------:R-:W-:Y:S01]  /*5e00*/  VIADD R10, R10, 0x1 ;  /* 0x000000010a0a7836 */ /* 0x000fe20000000000 */
        /* <DEDUP_REMOVED lines=17> */
.L_x_183:
[----:B------:R-:W-:Y:S01]  /*5f20*/  @!P1 IADD3 R2, P0, PT, R12, 0x980, RZ ;  /* 0x000009800c029810 */ /* 0x000fe20007f1e0ff */
[----:B------:R-:W-:Y:S01]  /*5f30*/  VOTEU.ALL UP0, P1 ;  /* 0x0000000000ff7886 */ /* 0x000fe20000800000 */
[----:B------:R-:W-:Y:S01]  /*5f40*/  UMOV UR6, 0x0 ;  /* 0x0000000000067882 */ /* 0x000fe20000000000 */
[----:B------:R-:W-:Y:S01]  /*5f50*/  UMOV UR7, 0x10000000 ;  /* 0x1000000000077882 */ /* 0x000fe20000000000 */
[----:B------:R-:W-:Y:S01]  /*5f60*/  @!P1 R2UR UR5, R2 ;  /* 0x00000000020592ca */ /* 0x000fe200000e0000 */
[----:B------:R-:W-:Y:S01]  /*5f70*/  @!P1 IMAD.X R0, RZ, RZ, R13, P0 ;  /* 0x000000ffff009224 */ /* 0x000fe200000e060d */
[----:B------:R-:W-:Y:S01]  /*5f80*/  @!UP0 UIADD3 UR10, UPT, UPT, UR34, 0x60, URZ ;  /* 0x00000060220a8890 */ /* 0x000fe2000fffe0ff */
[----:B------:R-:W-:Y:S01]  /*5f90*/  R2UR UR18, R83 ;  /* 0x00000000531272ca */ /* 0x000fe200000e0000 */
[----:B------:R-:W-:Y:S01]  /*5fa0*/  @!UP0 UIADD3 UR8, UPT, UPT, UR21, 0x6200, URZ ;  /* 0x0000620015088890 */ /* 0x000fe2000fffe0ff */
[----:B------:R-:W-:Y:S01]  /*5fb0*/  R2UR UR16, R82 ;  /* 0x00000000521072ca */ /* 0x000fe200000e0000 */
[----:B------:R-:W-:Y:S01]  /*5fc0*/  @!UP0 UIADD3 UR9, UPT, UPT, UR21, 0x48, URZ ;  /* 0x0000004815098890 */ /* 0x000fe2000fffe0ff */
[----:B------:R-:W-:Y:S01]  /*5fd0*/  @!P1 R2UR UR4, R0 ;  /* 0x00000000000492ca */ /* 0x000fe200000e0000 */
[----:B------:R-:W-:Y:S01]  /*5fe0*/  VOTEU.ALL UP0, P1 ;  /* 0x0000000000ff7886 */ /* 0x000fe20000800000 */
[----:B------:R-:W-:Y:S01]  /*5ff0*/  UMOV UR11, UR35 ;  /* 0x00000023000b7c82 */ /* 0x000fe20008000000 */
[----:B------:R-:W-:Y:S01]  /*6000*/  UMOV UR12, UR52 ;  /* 0x00000034000c7c82 */ /* 0x000fe20008000000 */
[C---:B------:R-:W-:Y:S01]  /*6010*/  ISETP.NE.AND P0, PT, R10.reuse, 0x2, PT ;  /* 0x000000020a00780c */ /* 0x040fe20003f05270 */
[----:B------:R-:W-:Y:S01]  /*6020*/  UMOV UR52, UR29 ;  /* 0x0000001d00347c82 */ /* 0x000fe20008000000 */
[----:B-1----:R-:W-:Y:S01]  /*6030*/  IMAD.U32 R4, RZ, RZ, UR5 ;  /* 0x00000005ff047e24 */ /* 0x002fe2000f8e00ff */
[----:B------:R-:W-:Y:S01]  /*6040*/  LOP3.LUT R11, R11, 0x1, RZ, 0x3c, !PT ;  /* 0x000000010b0b7812 */ /* 0x000fe200078e3cff */
[----:B------:R-:W-:Y:S01]  /*6050*/  UPLOP3.LUT UP4, UPT, UPT, UPT, UPT, 0x80, 0x8 ;  /* 0x000000000008789c */ /* 0x000fe20003f8f070 */
[----:B------:R-:W-:Y:S01]  /*6060*/  SEL R0, RZ, 0x1, P0 ;  /* 0x00000001ff007807 */ /* 0x000fe20000000000 */
[----:B------:R-:W-:Y:S01]  /*6070*/  UIADD3 UR28, UPT, UPT, UR14, UR18, URZ ;  /* 0x000000120e1c7290 */ /* 0x000fe2000fffe0ff */
[----:B------:R-:W-:Y:S02]  /*6080*/  SEL R10, R10, RZ, P0 ;  /* 0x000000ff0a0a7207 */ /* 0x000fe40000000000 */
[----:B------:R-:W-:Y:S01]  /*6090*/  IMAD.U32 R5, RZ, RZ, UR4 ;  /* 0x00000004ff057e24 */ /* 0x000fe2000f8e00ff */
[----:B------:R-:W-:Y:S02]  /*60a0*/  @!P1 R2UR UR4, R4 ;  /* 0x00000000040492ca */ /* 0x000fe400000e0000 */
[----:B------:R-:W-:Y:S02]  /*60b0*/  LOP3.LUT R9, R9, R0, RZ, 0x3c, !PT ;  /* 0x0000000009097212 */ /* 0x000fe400078e3cff */
[----:B------:R-:W-:Y:S11]  /*60c0*/  @!P1 R2UR UR5, R5 ;  /* 0x00000000050592ca */ /* 0x000ff600000e0000 */
[----:B------:R-:W-:Y:S02]  /*60d0*/  @!UPT UIADD3 URZ, UPT, UPT, URZ, URZ, URZ ;  /* 0x000000fffffff290 */ /* 0x000fe4000fffe0ff */
[----:B------:R1:W-:Y:S01]  /*60e0*/  @!UP0 UTMALDG.3D [UR8], [UR4], desc[UR6] ;  /* 0x00000608040085b4 */ /* 0x0003e20008011000 */
[----:B------:R2:W-:Y:S01]  /*60f0*/  @!P1 SYNCS.ARRIVE.TRANS64.RED.A0TR RZ, [UR21+0x48], R3 ;  /* 0x00004803ffff99a7 */ /* 0x0005e20008300415 */
[----:B------:R-:W-:Y:S01]  /*6100*/  SYNCS.ARRIVE.TRANS64.RED.A1T0 RZ, [UR44], RZ ;  /* 0x000000ffffff79a7 */ /* 0x000fe2000810042c */
[----:B-1----:R-:W-:Y:S01]  /*6110*/  UIADD3 UR12, UPT, UPT, UR13, UR16, URZ ;  /* 0x000000100d0c7290 */ /* 0x002fe2000fffe0ff */
[----:B------:R-:W-:Y:S11]  /*6120*/  BRA.U UP2, `(.L_x_97) ;  /* 0xfffffff102487547 */ /* 0x000ff6000b83ffff */
[----:B--2---:R-:W-:-:S04]  /*6130*/  SHF.L.U32 R3, R11, 0x1f, RZ ;  /* 0x0000001f0b037819 */ /* 0x004fc800000006ff */
[----:B------:R-:W1:Y:S02]  /*6140*/  SYNCS.PHASECHK.TRANS64.TRYWAIT P0, [UR21+0x50], R3 ;  /* 0x00005003ff0075a7 */ /* 0x000e640008001115 */
[----:B-1----:R-:W-:Y:S05]  /*6150*/  @!P0 BRA `(.L_x_98) ;  /* 0x0000004c00908947 */ /* 0x002fea0003800000 */
.L_x_185:
[----:B------:R-:W2:Y:S02]  /*6160*/  SYNCS.PHASECHK.TRANS64.TRYWAIT P0, [UR21+0x58], R3 ;  /* 0x00005803ff0075a7 */ /* 0x000ea40008001115 */
[----:B--2---:R-:W-:Y:S05]  /*6170*/  @!P0 BRA `(.L_x_99) ;  /* 0x0000004c00a08947 */ /* 0x004fea0003800000 */
.L_x_187:
[----:B------:R-:W2:Y:S02]  /*6180*/  SYNCS.PHASECHK.TRANS64.TRYWAIT P0, [UR21+0x60], R3 ;  /* 0x00006003ff0075a7 */ /* 0x000ea40008001115 */
[----:B--2---:R-:W-:Y:S05]  /*6190*/  @!P0 BRA `(.L_x_100) ;  /* 0x0000004c00b08947 */ /* 0x004fea0003800000 */
.L_x_189:
[----:B-1----:R-:W-:-:S07]  /*61a0*/  MOV R0, UR21 ;  /* 0x0000001500007c02 */ /* 0x002fce0008000f00 */
.L_x_101:
[----:B-1----:R-:W-:-:S04]  /*61b0*/  SHF.L.U32 R3, R11, 0x1f, RZ ;  /* 0x0000001f0b037819 */ /* 0x002fc800000006ff */
[----:B------:R1:W2:Y:S03]  /*61c0*/  SYNCS.PHASECHK.TRANS64.TRYWAIT P0, [R0+URZ+0x68], R3 ;  /* 0x00006803000075a7 */ /* 0x0002a600080011ff */
[----:B--2---:R-:W-:Y:S05]  /*61d0*/  @!P0 NANOSLEEP.SYNCS 0x989680 ;  /* 0x009896800000895d */ /* 0x004fea0003900000 */
[----:B------:R-:W2:Y:S02]  /*61e0*/  @!P0 SYNCS.PHASECHK.TRANS64 P0, [R0+URZ+0x68], R3 ;  /* 0x00006803000085a7 */ /* 0x000ea400080010ff */
[----:B--23--:R-:W-:Y:S05]  /*61f0*/  @P0 EXIT ;  /* 0x000000000000094d */ /* 0x00cfea0003800000 */
[----:B------:R-:W-:Y:S05]  /*6200*/  BRA `(.L_x_101) ;  /* 0xfffffffc00e87947 */ /* 0x000fea000383ffff */
.L_x_86:
[----:B------:R-:W-:-:S06]  /*6210*/  UISETP.GE.AND UP0, UPT, UR20, 0x4, UPT ;  /* 0x000000041400788c */ /* 0x000fcc000bf06270 */
[----:B------:R-:W-:-:S13]  /*6220*/  PLOP3.LUT P0, PT, PT, PT, UP0, 0x80, 0x8 ;  /* 0x000000000008781c */ /* 0x000fda0003f0f008 */
[----:B------:R-:W-:Y:S05]  /*6230*/  @!P0 EXIT ;  /* 0x000000000000894d */ /* 0x000fea0003800000 */
[----:B------:R-:W-:Y:S01]  /*6240*/  BAR.SYNC.DEFER_BLOCKING 0x6, 0xa0 ;  /* 0x0182800000007b1d */ /* 0x000fe20000010000 */
[C---:B------:R-:W-:Y:S01]  /*6250*/  IMAD.SHL.U32 R2, R94.reuse, 0x20, RZ ;  /* 0x000000205e027824 */ /* 0x040fe200078e00ff */
[C---:B------:R-:W-:Y:S01]  /*6260*/  SHF.L.U32 R37, R94.reuse, 0x10, RZ ;  /* 0x000000105e257819 */ /* 0x040fe200000006ff */
[C---:B------:R-:W-:Y:S01]  /*6270*/  IMAD.SHL.U32 R93, R94.reuse, 0x4, RZ ;  /* 0x000000045e5d7824 */ /* 0x040fe200078e00ff */
[----:B------:R-:W-:Y:S01]  /*6280*/  LOP3.LUT R95, R94, 0x60, RZ, 0xc0, !PT ;  /* 0x000000605e5f7812 */ /* 0x000fe200078ec0ff */
[----:B------:R-:W-:Y:S01]  /*6290*/  HFMA2 R86, -RZ, RZ, 0, 0 ;  /* 0x00000000ff567431 */ /* 0x000fe200000001ff */
[----:B------:R-:W-:Y:S02]  /*62a0*/  UMOV UR43, 0x400 ;  /* 0x00000400002b7882 */ /* 0x000fe40000000000 */
[----:B------:R-:W1:Y:S01]  /*62b0*/  LDC.64 R78, c[0x0][0xcb0] ;  /* 0x00032c00ff4e7b82 */ /* 0x000e620000000a00 */
[----:B------:R-:W-:Y:S01]  /*62c0*/  ULEA UR43, UR61, UR43, 0x18 ;  /* 0x0000002b3d2b7291 */ /* 0x000fe2000f8ec0ff */
[----:B------:R-:W-:Y:S01]  /*62d0*/  LOP3.LUT R6, R2, 0xc0, RZ, 0xc0, !PT ;  /* 0x000000c002067812 */ /* 0x000fe200078ec0ff */
[----:B------:R-:W2:Y:S01]  /*62e0*/  LDCU.64 UR6, c[0x0][0xc90] ;  /* 0x00019200ff0677ac */ /* 0x000ea20008000a00 */
[----:B------:R-:W-:Y:S01]  /*62f0*/  LOP3.LUT R92, R94, 0x2, RZ, 0xc0, !PT ;  /* 0x000000025e5c7812 */ /* 0x000fe200078ec0ff */
[----:B------:R-:W-:Y:S01]  /*6300*/  IMAD.MOV.U32 R90, RZ, RZ, 0x1 ;  /* 0x00000001ff5a7424 */ /* 0x000fe200078e00ff */
[----:B------:R-:W-:Y:S01]  /*6310*/  LOP3.LUT R93, R6, 0x18, R93, 0xf8, !PT ;  /* 0x00000018065d7812 */ /* 0x000fe200078ef85d */
[----:B------:R-:W-:Y:S01]  /*6320*/  UIADD3 UR4, UPT, UPT, UR43, 0x200, URZ ;  /* 0x000002002b047890 */ /* 0x000fe2000fffe0ff */
[----:B------:R-:W3:Y:S01]  /*6330*/  LDC.64 R76, c[0x0][0xca8] ;  /* 0x00032a00ff4c7b82 */ /* 0x000ee20000000a00 */
[----:B------:R-:W-:Y:S01]  /*6340*/  LOP3.LUT R37, R37, 0x600000, RZ, 0xc0, !PT ;  /* 0x0060000025257812 */ /* 0x000fe200078ec0ff */
[----:B------:R-:W-:Y:S01]  /*6350*/  IMAD.MOV.U32 R36, RZ, RZ, RZ ;  /* 0x000000ffff247224 */ /* 0x000fe200078e00ff */
[----:B------:R-:W-:-:S02]  /*6360*/  LOP3.LUT R93, R93, 0xf20, R2, 0xf8, !PT ;  /* 0x00000f205d5d7812 */ /* 0x000fc400078ef802 */
[----:B------:R-:W-:Y:S01]  /*6370*/  CS2R R88, SRZ ;  /* 0x0000000000587805 */ /* 0x000fe2000001ff00 */
[----:B------:R-:W-:Y:S01]  /*6380*/  IMAD.U32 R84, RZ, RZ, UR4 ;  /* 0x00000004ff547e24 */ /* 0x000fe2000f8e00ff */
[----:B------:R-:W-:Y:S01]  /*6390*/  LOP3.LUT R94, R94, 0x4, RZ, 0xc0, !PT ;  /* 0x000000045e5e7812 */ /* 0x000fe200078ec0ff */
[----:B------:R-:W4:Y:S01]  /*63a0*/  LDCU UR53, c[0x0][0x370] ;  /* 0x00006e00ff3577ac */ /* 0x000f220008000800 */
[----:B------:R-:W4:Y:S02]  /*63b0*/  LDS R0, [UR43+0x110] ;  /* 0x0001102bff007984 */ /* 0x000f240008000800 */
[----:B------:R-:W-:Y:S01]  /*63c0*/  LEA R93, R93, R84, 0x1 ;  /* 0x000000545d5d7211 */ /* 0x000fe200078e08ff */
[----:B------:R-:W1:Y:S01]  /*63d0*/  LDCU UR42, c[0x0][0xf0c] ;  /* 0x0001e180ff2a77ac */ /* 0x000e620008000800 */
[----:B--2---:R-:W-:Y:S01]  /*63e0*/  IMAD.U32 R97, RZ, RZ, UR6 ;  /* 0x00000006ff617e24 */ /* 0x004fe2000f8e00ff */
[----:B------:R-:W-:Y:S02]  /*63f0*/  MOV R96, UR7 ;  /* 0x0000000700607c02 */ /* 0x000fe40008000f00 */
[--C-:B------:R-:W-:Y:S01]  /*6400*/  IMAD R92, R92, -0x10, R93.reuse ;  /* 0xfffffff05c5c7824 */ /* 0x100fe200078e025d */
[----:B------:R-:W2:Y:S01]  /*6410*/  LDCU UR38, c[0x0][0xf30] ;  /* 0x0001e600ff2677ac */ /* 0x000ea20008000800 */
[----:B------:R-:W-:Y:S01]  /*6420*/  IMAD R91, R94, -0x10, R93 ;  /* 0xfffffff05e5b7824 */ /* 0x000fe200078e025d */
[----:B------:R-:W1:Y:S01]  /*6430*/  LDCU.64 UR54, c[0x0][0xc88] ;  /* 0x00019100ff3677ac */ /* 0x000e620008000a00 */
[----:B------:R-:W1:Y:S01]  /*6440*/  LDCU.64 UR40, c[0x0][0xf28] ;  /* 0x0001e500ff2877ac */ /* 0x000e620008000a00 */
[----:B------:R-:W1:Y:S01]  /*6450*/  LDCU.128 UR56, c[0x0][0xf10] ;  /* 0x0001e200ff3877ac */ /* 0x000e620008000c00 */
[----:B------:R-:W1:Y:S01]  /*6460*/  LDCU UR47, c[0x0][0x374] ;  /* 0x00006e80ff2f77ac */ /* 0x000e620008000800 */
[----:B------:R-:W-:Y:S01]  /*6470*/  UMOV UR46, URZ ;  /* 0x000000ff002e7c82 */ /* 0x000fe20008000000 */
[----:B------:R-:W-:Y:S01]  /*6480*/  UMOV UR45, URZ ;  /* 0x000000ff002d7c82 */ /* 0x000fe20008000000 */
[----:B-1234-:R-:W-:-:S07]  /*6490*/  IMAD.IADD R37, R0, 0x1, R37 ;  /* 0x0000000100257824 */ /* 0x01efce00078e0225 */
.L_x_145:
[----:B------:R-:W-:Y:S02]  /*64a0*/  LEA R3, R86, UR43, 0x3 ;  /* 0x0000002b56037c11 */ /* 0x000fe4000f8e18ff */
[----:B------:R-:W-:Y:S02]  /*64b0*/  SHF.L.U32 R0, R88, 0x1f, RZ ;  /* 0x0000001f58007819 */ /* 0x000fe400000006ff */
[----:B------:R-:W-:Y:S02]  /*64c0*/  LEA R5, R86, UR43, 0x4 ;  /* 0x0000002b56057c11 */ /* 0x000fe4000f8e20ff */
[----:B-1----:R-:W1:Y:S02]  /*64d0*/  SYNCS.PHASECHK.TRANS64.TRYWAIT P0, [R3+URZ+0x80], R0 ;  /* 0x00008000030075a7 */ /* 0x002e6400080011ff */
[----:B-12---:R-:W-:Y:S05]  /*64e0*/  @!P0 BRA `(.L_x_102) ;  /* 0x0000004800f48947 */ /* 0x006fea0003800000 */
.L_x_190:
[----:B------:R-:W2:Y:S01]  /*64f0*/  LDS.128 R4, [R5+0xf0] ;  /* 0x0000f00005047984 */ /* 0x000ea20000000c00 */
[----:B------:R-:W-:Y:S01]  /*6500*/  UISETP.GE.AND UP0, UPT, UR39, 0x1, UPT ;  /* 0x000000012700788c */ /* 0x000fe2000bf06270 */
[----:B------:R-:W-:Y:S01]  /*6510*/  @!PT LDS RZ, [RZ] ;  /* 0x00000000fffff984 */ /* 0x000fe20000000800 */
[----:B------:R-:W-:Y:S01]  /*6520*/  @!PT LDS RZ, [RZ] ;  /* 0x00000000fffff984 */ /* 0x000fe20000000800 */
[----:B------:R-:W-:Y:S01]  /*6530*/  @!PT LDS RZ, [RZ] ;  /* 0x00000000fffff984 */ /* 0x000fe20000000800 */
[----:B------:R-:W-:Y:S01]  /*6540*/  @!PT LDS RZ, [RZ] ;  /* 0x00000000fffff984 */ /* 0x000fe20000000800 */
[----:B------:R3:W-:Y:S06]  /*6550*/  MEMBAR.ALL.CTA ;  /* 0x0000000000007992 */ /* 0x0007ec0000008000 */
[----:B---3--:R-:W3:Y:S01]  /*6560*/  FENCE.VIEW.ASYNC.S ;  /* 0x00000000000073c6 */ /* 0x008ee20000000000 */
[----:B--2---:R-:W-:Y:S11]  /*6570*/  LOP3.LUT P0, RZ, R6, 0x1, RZ, 0xc0, !PT ;  /* 0x0000000106ff7812 */ /* 0x004ff6000780c0ff */
[----:B------:R-:W-:Y:S02]  /*6580*/  @!UPT UIADD3 URZ, UPT, UPT, URZ, URZ, URZ ;  /* 0x000000fffffff290 */ /* 0x000fe4000fffe0ff */
[----:B---3--:R-:W-:Y:S01]  /*6590*/  VOTEU.ANY UP1, P0 ;  /* 0x0000000000ff7886 */ /* 0x008fe20000020100 */
[----:B------:R-:W-:Y:S01]  /*65a0*/  PLOP3.LUT P0, PT, PT, PT, UP1, 0x80, 0x8 ;  /* 0x000000000008781c */ /* 0x000fe20003f0f018 */
[----:B------:R-:W-:Y:S11]  /*65b0*/  UP2UR UR62, UPR, URZ, 0x2 ;  /* 0x00000002ff3e7883 */ /* 0x000ff60008000000 */
[----:B------:R-:W-:Y:S01]  /*65c0*/  @!UPT UIADD3 URZ, UPT, UPT, URZ, URZ, URZ ;  /* 0x000000fffffff290 */ /* 0x000fe2000fffe0ff */
[----:B-1----:R-:W-:Y:S02]  /*65d0*/  @P0 SHF.R.U32.HI R0, RZ, 0x10, R5 ;  /* 0x00000010ff000819 */ /* 0x002fe40000011605 */
        /* <DEDUP_REMOVED lines=12> */
[----:B------:R-:W2:Y:S01]  /*66a0*/  LDCU UR13, c[0x0][0xf20] ;  /* 0x0001e400ff0d77ac */ /* 0x000ea20008000800 */
[----:B------:R-:W-:Y:S02]  /*66b0*/  UIMAD.WIDE.U32 UR4, UR47, UR59, URZ ;  /* 0x0000003b2f0472a5 */ /* 0x000fe4000f8e00ff */
[----:B------:R-:W-:Y:S02]  /*66c0*/  UIMAD.WIDE.U32 UR6, UR53, UR56, URZ ;  /* 0x00000038350672a5 */ /* 0x000fe4000f8e00ff */
[----:B------:R-:W-:Y:S02]  /*66d0*/  UISETP.NE.AND UP0, UPT, UR58, 0x1, UPT ;  /* 0x000000013a00788c */ /* 0x000fe4000bf05270 */
[----:B------:R-:W-:Y:S02]  /*66e0*/  UIMAD.WIDE.U32 UR8, UR36, UR59, URZ ;  /* 0x0000003b240872a5 */ /* 0x000fe4000f8e00ff */
[----:B------:R-:W-:Y:S02]  /*66f0*/  UIMAD.WIDE.U32 UR10, UR37, UR56, URZ ;  /* 0x00000038250a72a5 */ /* 0x000fe4000f8e00ff */
[----:B------:R-:W-:Y:S02]  /*6700*/  UISETP.NE.AND UP1, UPT, UR42, 0x1, UPT ;  /* 0x000000012a00788c */ /* 0x000fe4000bf25270 */
[----:B------:R-:W-:Y:S01]  /*6710*/  UISETP.NE.AND UP2, UPT, UR39, 0x1, UPT ;  /* 0x000000012700788c */ /* 0x000fe2000bf45270 */
[----:B------:R-:W-:Y:S02]  /*6720*/  UMOV UR4, UR5 ;  /* 0x0000000500047c82 */ /* 0x000fe40008000000 */
[----:B--2---:R-:W-:Y:S03]  /*6730*/  USHF.R.U32.HI UR5, URZ, UR13, UR4 ;  /* 0x0000000dff057299 */ /* 0x004fe60008011604 */
[----:B------:R-:W-:Y:S02]  /*6740*/  UMOV UR4, UR7 ;  /* 0x0000000700047c82 */ /* 0x000fe40008000000 */
[----:B------:R-:W-:Y:S02]  /*6750*/  USHF.R.U32.HI UR7, URZ, UR57, UR4 ;  /* 0x00000039ff077299 */ /* 0x000fe40008011604 */
[----:B------:R-:W-:Y:S02]  /*6760*/  USEL UR4, UR47, UR5, !UP0 ;  /* 0x000000052f047287 */ /* 0x000fe4000c000000 */
[----:B------:R-:W-:Y:S01]  /*6770*/  USEL UR7, UR53, UR7, !UP1 ;  /* 0x0000000735077287 */ /* 0x000fe2000c800000 */
[----:B------:R-:W-:Y:S01]  /*6780*/  UMOV UR5, UR9 ;  /* 0x0000000900057c82 */ /* 0x000fe20008000000 */
[----:B------:R-:W-:Y:S02]  /*6790*/  UIMAD.WIDE.U32 UR8, UR4, UR40, URZ ;  /* 0x00000028040872a5 */ /* 0x000fe4000f8e00ff */
[----:B------:R-:W-:Y:S03]  /*67a0*/  USHF.R.U32.HI UR6, URZ, UR13, UR5 ;  /* 0x0000000dff067299 */ /* 0x000fe60008011605 */
[----:B------:R-:W-:Y:S01]  /*67b0*/  UMOV UR5, UR11 ;  /* 0x0000000b00057c82 */ /* 0x000fe20008000000 */
[----:B------:R-:W-:Y:S02]  /*67c0*/  UIMAD.WIDE.U32 UR10, UR7, UR40, URZ ;  /* 0x00000028070a72a5 */ /* 0x000fe4000f8e00ff */
[----:B------:R-:W-:Y:S02]  /*67d0*/  USHF.R.U32.HI UR13, URZ, UR57, UR5 ;  /* 0x00000039ff0d7299 */ /* 0x000fe40008011605 */
[----:B------:R-:W-:Y:S01]  /*67e0*/  USEL UR6, UR36, UR6, !UP0 ;  /* 0x0000000624067287 */ /* 0x000fe2000c000000 */
[----:B------:R-:W-:Y:S02]  /*67f0*/  UMOV UR5, UR9 ;  /* 0x0000000900057c82 */ /* 0x000fe40008000000 */
[----:B------:R-:W-:Y:S01]  /*6800*/  UMOV UR10, UR11 ;  /* 0x0000000b000a7c82 */ /* 0x000fe20008000000 */
[----:B------:R-:W-:Y:S02]  /*6810*/  @UP2 USHF.R.U32.HI UR4, URZ, UR41, UR5 ;  /* 0x00000029ff042299 */ /* 0x000fe40008011605 */
[----:B------:R-:W-:Y:S02]  /*6820*/  @UP2 USHF.R.U32.HI UR7, URZ, UR41, UR10 ;  /* 0x00000029ff072299 */ /* 0x000fe4000801160a */
[----:B------:R-:W-:Y:S02]  /*6830*/  UIMAD UR4, UR39, UR4, URZ ;  /* 0x00000004270472a4 */ /* 0x000fe4000f8e02ff */
[----:B------:R-:W-:Y:S02]  /*6840*/  UIMAD.WIDE.U32 UR10, UR6, UR40, URZ ;  /* 0x00000028060a72a5 */ /* 0x000fe4000f8e00ff */
[----:B------:R-:W-:Y:S02]  /*6850*/  USEL UR5, UR37, UR13, !UP1 ;  /* 0x0000000d25057287 */ /* 0x000fe4000c800000 */
[----:B------:R-:W-:Y:S02]  /*6860*/  UIMAD UR8, UR39, UR7, URZ ;  /* 0x00000007270872a4 */ /* 0x000fe4000f8e02ff */
[----:B------:R-:W-:Y:S03]  /*6870*/  UISETP.GE.AND UP0, UPT, UR6, UR4, UPT ;  /* 0x000000040600728c */ /* 0x000fe6000bf06270 */
[----:B------:R-:W-:Y:S01]  /*6880*/  UMOV UR4, UR11 ;  /* 0x0000000b00047c82 */ /* 0x000fe20008000000 */
[----:B------:R-:W-:Y:S02]  /*6890*/  UISETP.GE.OR UP0, UPT, UR5, UR8, UP0 ;  /* 0x000000080500728c */ /* 0x000fe40008706670 */
[----:B------:R-:W-:Y:S02]  /*68a0*/  USHF.R.U32.HI UR4, URZ, UR41, UR4 ;  /* 0x00000029ff047299 */ /* 0x000fe40008011604 */
[----:B------:R-:W-:Y:S02]  /*68b0*/  UIMAD.WIDE.U32 UR8, UR5, UR40, URZ ;  /* 0x00000028050872a5 */ /* 0x000fe4000f8e00ff */
[----:B------:R-:W-:Y:S02]  /*68c0*/  USEL UR11, UR6, UR4, !UP2 ;  /* 0x00000004060b7287 */ /* 0x000fe4000d000000 */
[----:B------:R-:W-:Y:S02]  /*68d0*/  UIADD3 UR8, UPT, UPT, -UR5, URZ, URZ ;  /* 0x000000ff05087290 */ /* 0x000fe4000fffe1ff */
[----:B------:R-:W-:Y:S01]  /*68e0*/  UIADD3 UR10, UPT, UPT, -UR11, URZ, URZ ;  /* 0x000000ff0b0a7290 */ /* 0x000fe2000fffe1ff */
[----:B------:R-:W-:Y:S01]  /*68f0*/  @!UP0 UMOV UR4, UR9 ;  /* 0x0000000900048c82 */ /* 0x000fe20008000000 */
[----:B------:R-:W-:Y:S02]  /*6900*/  UIADD3 UR9, UPT, UPT, -UR6, URZ, URZ ;  /* 0x000000ff06097290 */ /* 0x000fe4000fffe1ff */
[----:B------:R-:W-:Y:S02]  /*6910*/  @!UP0 USHF.R.U32.HI UR4, URZ, UR41, UR4 ;  /* 0x00000029ff048299 */ /* 0x000fe40008011604 */
[----:B------:R-:W-:Y:S02]  /*6920*/  UIMAD UR10, UR39, UR10, UR6 ;  /* 0x0000000a270a72a4 */ /* 0x000fe4000f8e0206 */
[----:B------:R-:W-:Y:S04]  /*6930*/  @!UP0 USEL UR4, UR5, UR4, !UP2 ;  /* 0x0000000405048287 */ /* 0x000fe8000d000000 */
[----:B------:R-:W-:Y:S02]  /*6940*/  @!UP0 UIMAD UR10, UR7, UR10, UR4 ;  /* 0x0000000a070a82a4 */ /* 0x000fe4000f8e0204 */
[----:B------:R-:W-:Y:S02]  /*6950*/  @!UP0 UIADD3 UR11, UPT, UPT, UR11, -UR4, URZ ;  /* 0x800000040b0b8290 */ /* 0x000fe4000fffe0ff */
[----:B------:R-:W-:Y:S02]  /*6960*/  UIMAD UR7, UR42, UR8, UR37 ;  /* 0x000000082a0772a4 */ /* 0x000fe4000f8e0225 */
[----:B------:R-:W-:Y:S02]  /*6970*/  @!UP0 UIMAD UR6, UR11, UR39, UR5 ;  /* 0x000000270b0682a4 */ /* 0x000fe4000f8e0205 */
[----:B------:R-:W-:Y:S01]  /*6980*/  UIMAD UR4, UR58, UR9, UR36 ;  /* 0x000000093a0472a4 */ /* 0x000fe2000f8e0224 */
[----:B------:R-:W-:Y:S02]  /*6990*/  @!UP0 UMOV UR5, UR10 ;  /* 0x0000000a00058c82 */ /* 0x000fe40008000000 */
[----:B------:R-:W-:Y:S02]  /*69a0*/  UIMAD UR37, UR5, UR42, UR7 ;  /* 0x0000002a052572a4 */ /* 0x000fe4000f8e0207 */
[----:B------:R-:W-:Y:S11]  /*69b0*/  UIMAD UR36, UR6, UR58, UR4 ;  /* 0x0000003a062472a4 */ /* 0x000ff6000f8e0204 */
[----:B------:R-:W-:Y:S01]  /*69c0*/  @!UPT UIADD3 URZ, UPT, UPT, URZ, URZ, URZ ;  /* 0x000000fffffff290 */ /* 0x000fe2000fffe0ff */
.L_x_103:
[----:B------:R-:W-:Y:S01]  /*69d0*/  UISETP.NE.AND UP0, UPT, UR38, 0x1, UPT ;  /* 0x000000012600788c */ /* 0x000fe2000bf05270 */
[----:B------:R-:W-:Y:S01]  /*69e0*/  LOP3.LUT P0, RZ, R84, 0x1b0, RZ, 0xc0, !PT ;  /* 0x000001b054ff7812 */ /* 0x000fe2000780c0ff */
[----:B------:R-:W-:Y:S01]  /*69f0*/  USHF.L.U32 UR49, UR12, 0x7, URZ ;  /* 0x000000070c317899 */ /* 0x000fe200080006ff */
[----:B------:R-:W-:Y:S01]  /*6a00*/  BSSY.RECONVERGENT B6, `(.L_x_104) ;  /* 0x0000034000067945 */ /* 0x000fe20003800200 */
[----:B------:R-:W-:Y:S01]  /*6a10*/  USHF.L.U32 UR50, UR28, 0x7, URZ ;  /* 0x000000071c327899 */ /* 0x000fe200080006ff */
[----:B------:R-:W-:Y:S06]  /*6a20*/  IADD3 R86, PT, PT, R86, 0x1, RZ ;  /* 0x0000000156567810 */ /* 0x000fec0007ffe0ff */
[----:B------:R-:W2:Y:S01]  /*6a30*/  @!UP0 LDCU.128 UR16, c[0x0][0xf10] ;  /* 0x0001e200ff1087ac */ /* 0x000ea20008000c00 */
[----:B------:R-:W3:Y:S01]  /*6a40*/  @!UP0 LDCU UR5, c[0x0][0xf0c] ;  /* 0x0001e180ff0587ac */ /* 0x000ee20008000800 */
[----:B------:R-:W4:Y:S01]  /*6a50*/  @!UP0 LDCU UR10, c[0x0][0xf20] ;  /* 0x0001e400ff0a87ac */ /* 0x000f220008000800 */
[----:B--2---:R-:W-:Y:S02]  /*6a60*/  UIMAD.WIDE.U32 UR8, UR37, UR16, URZ ;  /* 0x00000010250872a5 */ /* 0x004fe4000f8e00ff */
[----:B------:R-:W-:Y:S02]  /*6a70*/  UIMAD.WIDE.U32 UR6, UR36, UR19, URZ ;  /* 0x00000013240672a5 */ /* 0x000fe4000f8e00ff */
[----:B------:R-:W-:Y:S03]  /*6a80*/  @!UP0 UISETP.NE.AND UP1, UPT, UR18, 0x1, UPT ;  /* 0x000000011200888c */ /* 0x000fe6000bf25270 */
[----:B------:R-:W-:Y:S01]  /*6a90*/  @!UP0 UMOV UR4, UR9 ;  /* 0x0000000900048c82 */ /* 0x000fe20008000000 */
[----:B---3--:R-:W-:Y:S02]  /*6aa0*/  @!UP0 UISETP.NE.AND UP2, UPT, UR5, 0x1, UPT ;  /* 0x000000010500888c */ /* 0x008fe4000bf45270 */
[----:B------:R-:W-:Y:S01]  /*6ab0*/  @!UP0 USHF.R.U32.HI UR4, URZ, UR17, UR4 ;  /* 0x00000011ff048299 */ /* 0x000fe20008011604 */
[----:B------:R-:W-:Y:S02]  /*6ac0*/  @!UP0 UMOV UR6, UR7 ;  /* 0x0000000700068c82 */ /* 0x000fe40008000000 */
[----:B----4-:R-:W-:Y:S02]  /*6ad0*/  @!UP0 USHF.R.U32.HI UR6, URZ, UR10, UR6 ;  /* 0x0000000aff068299 */ /* 0x010fe40008011606 */
[----:B------:R-:W-:Y:S02]  /*6ae0*/  @!UP0 USEL UR7, UR37, UR4, !UP2 ;  /* 0x0000000425078287 */ /* 0x000fe4000d000000 */
[----:B------:R-:W-:Y:S04]  /*6af0*/  @!UP0 USEL UR6, UR36, UR6, !UP1 ;  /* 0x0000000624068287 */ /* 0x000fe8000c800000 */
[----:B------:R-:W-:Y:S02]  /*6b00*/  @!UP0 UIADD3 UR4, UPT, UPT, -UR7, UR6, URZ ;  /* 0x0000000607048290 */ /* 0x000fe4000fffe1ff */
[----:B------:R-:W-:Y:S02]  /*6b10*/  @!UP0 UIADD3 UR6, UPT, UPT, UR7, -UR6, URZ ;  /* 0x8000000607068290 */ /* 0x000fe4000fffe0ff */
[----:B------:R-:W-:Y:S02]  /*6b20*/  @!UP0 UIMAD UR37, UR4, UR5, UR37 ;  /* 0x00000005042582a4 */ /* 0x000fe4000f8e0225 */
[----:B------:R-:W-:Y:S01]  /*6b30*/  @!UP0 UIMAD UR36, UR6, UR18, UR36 ;  /* 0x00000012062482a4 */ /* 0x000fe2000f8e0224 */
[----:B------:R-:W-:Y:S11]  /*6b40*/  @!P0 BRA `(.L_x_105) ;  /* 0x00000000007c8947 */ /* 0x000ff60003800000 */
[----:B------:R-:W2:Y:S01]  /*6b50*/  LDCU.64 UR8, c[0x4][0x80] ;  /* 0x01001000ff0877ac */ /* 0x000ea20008000a00 */
[----:B------:R-:W-:Y:S01]  /*6b60*/  MOV R2, 0x0 ;  /* 0x0000000000027802 */ /* 0x000fe20000000f00 */
[----:B------:R-:W-:Y:S02]  /*6b70*/  HFMA2 R12, -RZ, RZ, 0, 5.9604644775390625e-08 ;  /* 0x00000001ff0c7431 */ /* 0x000fe400000001ff */
[----:B------:R-:W-:Y:S01]  /*6b80*/  IMAD.MOV.U32 R8, RZ, RZ, 0x70 ;  /* 0x00000070ff087424 */ /* 0x000fe200078e00ff */
[----:B------:R3:W4:Y:S01]  /*6b90*/  LDC.64 R14, c[0x4][R2] ;  /* 0x01000000020e7b82 */ /* 0x0007220000000a00 */
[----:B------:R-:W1:Y:S01]  /*6ba0*/  LDCU.64 UR6, c[0x4][0x88] ;  /* 0x01001100ff0677ac */ /* 0x000e620008000a00 */
[----:B------:R-:W-:Y:S01]  /*6bb0*/  IMAD.MOV.U32 R13, RZ, RZ, RZ ;  /* 0x000000ffff0d7224 */ /* 0x000fe200078e00ff */
[----:B------:R-:W1:Y:S01]  /*6bc0*/  LDCU.64 UR4, c[0x4][0x8] ;  /* 0x01000100ff0477ac */ /* 0x000e620008000a00 */
[----:B--2---:R-:W-:Y:S01]  /*6bd0*/  MOV R5, UR9 ;  /* 0x0000000900057c02 */ /* 0x004fe20008000f00 */
[----:B------:R-:W-:Y:S01]  /*6be0*/  IMAD.U32 R4, RZ, RZ, UR8 ;  /* 0x00000008ff047e24 */ /* 0x000fe2000f8e00ff */
[----:B-1----:R-:W-:Y:S01]  /*6bf0*/  MOV R7, UR7 ;  /* 0x0000000700077c02 */ /* 0x002fe20008000f00 */
[----:B------:R-:W-:Y:S01]  /*6c00*/  IMAD.U32 R6, RZ, RZ, UR6 ;  /* 0x00000006ff067e24 */ /* 0x000fe2000f8e00ff */
[----:B------:R-:W-:Y:S01]  /*6c10*/  MOV R11, UR5 ;  /* 0x00000005000b7c02 */ /* 0x000fe20008000f00 */
[----:B------:R-:W-:Y:S02]  /*6c20*/  IMAD.U32 R10, RZ, RZ, UR4 ;  /* 0x00000004ff0a7e24 */ /* 0x000fe4000f8e00ff */
[----:B------:R-:W-:Y:S07]  /*6c30*/  LEPC R20, `(.L_x_106) ;  /* 0x000000001014794e */ /* 0x000fee0000000000 */
[----:B---345:R-:W-:Y:S05]  /*6c40*/  CALL.ABS.NOINC R14 ;  /* 0x000000000e007343 */ /* 0x038fea0003c00000 */
.L_x_106:
[----:B------:R-:W1:Y:S01]  /*6c50*/  LDCU.64 UR8, c[0x4][0x80] ;  /* 0x01001000ff0877ac */ /* 0x000e620008000a00 */
[----:B------:R-:W2:Y:S01]  /*6c60*/  LDC.64 R2, c[0x4][R2] ;  /* 0x0100000002027b82 */ /* 0x000ea20000000a00 */
[----:B------:R-:W-:Y:S02]  /*6c70*/  HFMA2 R12, -RZ, RZ, 0, 5.9604644775390625e-08 ;  /* 0x00000001ff0c7431 */ /* 0x000fe400000001ff */
[----:B------:R-:W-:Y:S02]  /*6c80*/  IMAD.MOV.U32 R8, RZ, RZ, 0x70 ;  /* 0x00000070ff087424 */ /* 0x000fe400078e00ff */
[----:B------:R-:W-:Y:S01]  /*6c90*/  IMAD.MOV.U32 R13, RZ, RZ, RZ ;  /* 0x000000ffff0d7224 */ /* 0x000fe200078e00ff */
[----:B------:R-:W3:Y:S01]  /*6ca0*/  LDCU.64 UR6, c[0x4][0x88] ;  /* 0x01001100ff0677ac */ /* 0x000ee20008000a00 */
[----:B------:R-:W4:Y:S01]  /*6cb0*/  LDCU.64 UR4, c[0x4][0x8] ;  /* 0x01000100ff0477ac */ /* 0x000f220008000a00 */
[----:B-1----:R-:W-:Y:S02]  /*6cc0*/  MOV R4, UR8 ;  /* 0x0000000800047c02 */ /* 0x002fe40008000f00 */
[----:B------:R-:W-:Y:S02]  /*6cd0*/  MOV R5, UR9 ;  /* 0x0000000900057c02 */ /* 0x000fe40008000f00 */
[----:B---3--:R-:W-:Y:S01]  /*6ce0*/  MOV R7, UR7 ;  /* 0x0000000700077c02 */ /* 0x008fe20008000f00 */
[----:B------:R-:W-:Y:S01]  /*6cf0*/  IMAD.U32 R6, RZ, RZ, UR6 ;  /* 0x00000006ff067e24 */ /* 0x000fe2000f8e00ff */
[----:B----4-:R-:W-:Y:S01]  /*6d00*/  MOV R11, UR5 ;  /* 0x00000005000b7c02 */ /* 0x010fe20008000f00 */
[----:B------:R-:W-:Y:S02]  /*6d10*/  IMAD.U32 R10, RZ, RZ, UR4 ;  /* 0x00000004ff0a7e24 */ /* 0x000fe4000f8e00ff */
[----:B------:R-:W-:Y:S07]  /*6d20*/  LEPC R20, `(.L_x_105) ;  /* 0x000000001014794e */ /* 0x000fee0000000000 */
[----:B--2---:R-:W-:Y:S05]  /*6d30*/  CALL.ABS.NOINC R2 ;  /* 0x0000000002007343 */ /* 0x004fea0003c00000 */
.L_x_105:
[----:B------:R-:W-:Y:S05]  /*6d40*/  BSYNC.RECONVERGENT B6 ;  /* 0x0000000000067941 */ /* 0x000fea0003800200 */
.L_x_104:
[----:B------:R-:W-:Y:S01]  /*6d50*/  R2UR UR5, R97 ;  /* 0x00000000610572ca */ /* 0x000fe200000e0000 */
[----:B------:R-:W-:Y:S01]  /*6d60*/  UISETP.NE.AND UP2, UPT, UR63, URZ, UPT ;  /* 0x000000ff3f00728c */ /* 0x000fe2000bf45270 */
[----:B------:R-:W-:Y:S02]  /*6d70*/  R2UR UR4, R96 ;  /* 0x00000000600472ca */ /* 0x000fe400000e0000 */
[----:B------:R-:W-:Y:S02]  /*6d80*/  ISETP.NE.U32.AND P4, PT, R78, RZ, PT ;  /* 0x000000ff4e00720c */ /* 0x000fe40003f85070 */
[----:B------:R-:W-:Y:S02]  /*6d90*/  ISETP.NE.U32.AND P2, PT, RZ, UR54, PT ;  /* 0x00000036ff007c0c */ /* 0x000fe4000bf45070 */
[----:B------:R-:W-:Y:S02]  /*6da0*/  PLOP3.LUT P1, PT, PT, PT, UP2, 0x80, 0x8 ;  /* 0x000000000008781c */ /* 0x000fe40003f2f028 */
[----:B------:R-:W-:Y:S02]  /*6db0*/  ISETP.NE.AND.EX P4, PT, R79, RZ, PT, P4 ;  /* 0x000000ff4f00720c */ /* 0x000fe40003f85340 */
[----:B------:R-:W-:Y:S01]  /*6dc0*/  ISETP.NE.AND.EX P2, PT, RZ, UR55, PT, P2 ;  /* 0x00000037ff007c0c */ /* 0x000fe2000bf45320 */
[----:B------:R-:W-:Y:S04]  /*6dd0*/  UISETP.NE.U32.AND UP0, UPT, UR5, URZ, UPT ;  /* 0x000000ff0500728c */ /* 0x000fe8000bf05070 */
[----:B------:R-:W-:Y:S02]  /*6de0*/  UISETP.NE.AND.EX UP1, UPT, UR4, URZ, UPT, UP0 ;  /* 0x000000ff0400728c */ /* 0x000fe4000bf25300 */
[----:B------:R-:W-:Y:S02]  /*6df0*/  UPLOP3.LUT UP0, UPT, UPT, UPT, UPT, 0x40, 0x4 ;  /* 0x000000000004789c */ /* 0x000fe40003f0e870 */
[----:B------:R-:W-:Y:S06]  /*6e00*/  @UP2 UPLOP3.LUT UP0, UPT, UPT, UPT, UP1, 0x80, 0x8 ;  /* 0x000000000008289c */ /* 0x000fec0003f0f010 */
[----:B------:R-:W-:Y:S01]  /*6e10*/  PLOP3.LUT P0, PT, PT, PT, UP0, 0x80, 0x8 ;  /* 0x000000000008781c */ /* 0x000fe20003f0f008 */
[----:B------:R-:W-:Y:S01]  /*6e20*/  @!UPT UIADD3 URZ, UPT, UPT, URZ, URZ, URZ ;  /* 0x000000fffffff290 */ /* 0x000fe2000fffe0ff */
[----:B------:R-:W-:Y:S11]  /*6e30*/  BRA.U !UP1, `(.L_x_107) ;  /* 0x0000000109407547 */ /* 0x000ff6000b800000 */
[----:B------:R-:W-:Y:S01]  /*6e40*/  UISETP.NE.U32.AND UP0, UPT, UR54, URZ, UPT ;  /* 0x000000ff3600728c */ /* 0x000fe2000bf05070 */
[----:B------:R-:W-:Y:S01]  /*6e50*/  R2UR UR6, R97 ;  /* 0x00000000610672ca */ /* 0x000fe200000e0000 */
[----:B------:R-:W2:Y:S01]  /*6e60*/  LDCU.64 UR8, c[0x0][0x358] ;  /* 0x00006b00ff0877ac */ /* 0x000ea20008000a00 */
[----:B------:R-:W-:Y:S02]  /*6e70*/  HFMA2 R80, -RZ, RZ, 0, 5.9604644775390625e-08 ;  /* 0x00000001ff507431 */ /* 0x000fe400000001ff */
[----:B-1----:R-:W-:Y:S01]  /*6e80*/  IMAD.MOV.U32 R0, RZ, RZ, 0x1 ;  /* 0x00000001ff007424 */ /* 0x002fe200078e00ff */
[----:B------:R-:W-:Y:S06]  /*6e90*/  UISETP.NE.AND.EX UP0, UPT, UR55, URZ, UPT, UP0 ;  /* 0x000000ff3700728c */ /* 0x000fec000bf05300 */
[----:B------:R-:W-:Y:S05]  /*6ea0*/  PLOP3.LUT P3, PT, PT, PT, UP0, 0x80, 0x8 ;  /* 0x000000000008781c */ /* 0x000fea0003f6f008 */
[----:B------:R-:W1:Y:S01]  /*6eb0*/  @UP0 LDCU.64 UR4, c[0x0][0xc88] ;  /* 0x00019100ff0407ac */ /* 0x000e620008000a00 */
[----:B------:R-:W-:Y:S07]  /*6ec0*/  @UP0 UIMAD UR6, UR52, UR6, URZ ;  /* 0x00000006340602a4 */ /* 0x000fee000f8e02ff */
[----:B------:R-:W-:Y:S01]  /*6ed0*/  @!P3 PRMT R80, R0, 0x7610, R80 ;  /* 0x000076100050b816 */ /* 0x000fe20000000050 */
[----:B-1----:R-:W-:Y:S06]  /*6ee0*/  @UP0 UIMAD.WIDE UR4, UR6, 0x4, UR4 ;  /* 0x00000004060408a5 */ /* 0x002fec000f8e0204 */
[----:B------:R-:W-:Y:S02]  /*6ef0*/  IMAD.U32 R2, RZ, RZ, UR4 ;  /* 0x00000004ff027e24 */ /* 0x000fe4000f8e00ff */
[----:B------:R-:W-:Y:S03]  /*6f00*/  IMAD.U32 R3, RZ, RZ, UR5 ;  /* 0x00000005ff037e24 */ /* 0x000fe6000f8e00ff */
[----:B------:R-:W1:Y:S02]  /*6f10*/  @!UP0 LDCU UR4, c[0x0][0xc80] ;  /* 0x00019000ff0487ac */ /* 0x000e640008000800 */
[----:B--2--5:R2:W5:Y:S02]  /*6f20*/  @P3 LDG.E R41, desc[UR8][R2.64] ;  /* 0x0000000802293981 */ /* 0x024564000c1e1900 */
[----:B-12---:R-:W-:Y:S02]  /*6f30*/  @!P3 MOV R41, UR4 ;  /* 0x000000040029bc02 */ /* 0x006fe40008000f00 */
.L_x_107:
[----:B------:R-:W-:Y:S05]  /*6f40*/  @!P4 BRA `(.L_x_108) ;  /* 0x000000000024c947 */ /* 0x000fea0003800000 */
[----:B------:R-:W-:Y:S01]  /*6f50*/  ISETP.NE.U32.AND P3, PT, R76, RZ, PT ;  /* 0x000000ff4c00720c */ /* 0x000fe20003f65070 */
[----:B------:R-:W2:Y:S03]  /*6f60*/  LDCU.64 UR4, c[0x0][0x358] ;  /* 0x00006b00ff0477ac */ /* 0x000ea60008000a00 */
[----:B------:R-:W-:Y:S11]  /*6f70*/  ISETP.NE.AND.EX P3, PT, R77, RZ, PT, P3 ;  /* 0x000000ff4d00720c */ /* 0x000ff60003f65330 */
[----:B------:R-:W-:Y:S02]  /*6f80*/  @!UPT UIADD3 URZ, UPT, UPT, URZ, URZ, URZ ;  /* 0x000000fffffff290 */ /* 0x000fe4000fffe0ff */
[----:B------:R-:W3:Y:S01]  /*6f90*/  @P3 LDC.64 R2, c[0x0][0xca8] ;  /* 0x00032a00ff023b82 */ /* 0x000ee20000000a00 */
[----:B-1----:R-:W-:Y:S04]  /*6fa0*/  @P3 IMAD R0, R78, UR52, RZ ;  /* 0x000000344e003c24 */ /* 0x002fe8000f8e02ff */
[----:B---3--:R-:W-:Y:S05]  /*6fb0*/  @P3 IMAD.WIDE R2, R0, 0x4, R2 ;  /* 0x0000000400023825 */ /* 0x008fea00078e0202 */
[----:B--2--5:R2:W5:Y:S02]  /*6fc0*/  @P3 LDG.E R38, desc[UR4][R2.64] ;  /* 0x0000000402263981 */ /* 0x024564000c1e1900 */
[----:B--2---:R-:W3:Y:S02]  /*6fd0*/  @!P3 LDC R38, c[0x0][0xca0] ;  /* 0x00032800ff26bb82 */ /* 0x004ee40000000800 */
.L_x_108:
[----:B-----5:R-:W-:Y:S01]  /*6fe0*/  FSETP.NEU.AND P3, PT, R41, RZ, PT ;  /* 0x000000ff2900720b */ /* 0x020fe20003f6d000 */
[----:B------:R-:W-:Y:S01]  /*6ff0*/  BSSY B1, `(.L_x_109) ;  /* 0x0000039000017945 */ /* 0x000fe20003800000 */
[----:B------:R-:W-:Y:S01]  /*7000*/  SEL R3, RZ, 0xffffffff, P2 ;  /* 0xffffffffff037807 */ /* 0x000fe20001000000 */
[----:B------:R-:W-:Y:S01]  /*7010*/  IMAD.MOV.U32 R47, RZ, RZ, 0x1 ;  /* 0x00000001ff2f7424 */ /* 0x000fe200078e00ff */
[----:B------:R-:W-:Y:S01]  /*7020*/  @P1 LOP3.LUT P2, RZ, R80, 0xff, RZ, 0xc0, !PT ;  /* 0x000000ff50ff1812 */ /* 0x000fe2000784c0ff */
[----:B------:R-:W-:Y:S01]  /*7030*/  IMAD R39, R36, 0x80, R37 ;  /* 0x0000008024277824 */ /* 0x000fe200078e0225 */
[----:B------:R-:W-:Y:S01]  /*7040*/  @P1 SEL R2, RZ, 0xffffffff, P3 ;  /* 0xffffffffff021807 */ /* 0x000fe20001800000 */
[----:B------:R-:W-:Y:S01]  /*7050*/  IMAD R87, R94, -0x10, R92 ;  /* 0xfffffff05e577824 */ /* 0x000fe200078e025c */
[----:B------:R-:W-:Y:S01]  /*7060*/  LOP3.LUT R90, R90, 0x1, RZ, 0x3c, !PT ;  /* 0x000000015a5a7812 */ /* 0x000fe200078e3cff */
[----:B------:R-:W-:Y:S01]  /*7070*/  IMAD.MOV.U32 R46, RZ, RZ, RZ ;  /* 0x000000ffff2e7224 */ /* 0x000fe200078e00ff */
[----:B------:R-:W-:Y:S02]  /*7080*/  @P0 SEL R2, R3, R2, !P2 ;  /* 0x0000000203020207 */ /* 0x000fe40005000000 */
[----:B------:R-:W-:Y:S02]  /*7090*/  CS2R R74, SRZ ;  /* 0x00000000004a7805 */ /* 0x000fe4000001ff00 */
[----:B------:R-:W-:Y:S02]  /*70a0*/  LEA R99, R36, UR43, 0x3 ;  /* 0x0000002b24637c11 */ /* 0x000fe4000f8e18ff */
[----:B------:R-:W-:Y:S02]  /*70b0*/  CS2R R72, SRZ ;  /* 0x0000000000487805 */ /* 0x000fe4000001ff00 */
[----:B------:R-:W-:Y:S02]  /*70c0*/  @P1 LOP3.LUT R2, R2, 0x1, RZ, 0xc0, !PT ;  /* 0x0000000102021812 */ /* 0x000fe400078ec0ff */
[----:B------:R-:W-:Y:S02]  /*70d0*/  CS2R R66, SRZ ;  /* 0x0000000000427805 */ /* 0x000fe4000001ff00 */
[----:B-1----:R-:W-:Y:S02]  /*70e0*/  SHF.L.U32 R0, R89, 0x1f, RZ ;  /* 0x0000001f59007819 */ /* 0x002fe400000006ff */
[----:B------:R-:W-:Y:S02]  /*70f0*/  CS2R R64, SRZ ;  /* 0x0000000000407805 */ /* 0x000fe4000001ff00 */
[----:B------:R-:W-:Y:S02]  /*7100*/  ISETP.NE.U32.OR P5, PT, R2, 0x1, !P1 ;  /* 0x000000010200780c */ /* 0x000fe40004fa5470 */
[----:B------:R-:W-:Y:S02]  /*7110*/  CS2R R58, SRZ ;  /* 0x00000000003a7805 */ /* 0x000fe4000001ff00 */
[----:B------:R-:W-:Y:S02]  /*7120*/  PLOP3.LUT P2, PT, PT, PT, UP1, 0x80, 0x8 ;  /* 0x000000000008781c */ /* 0x000fe40003f4f018 */
[----:B------:R-:W-:Y:S02]  /*7130*/  CS2R R56, SRZ ;  /* 0x0000000000387805 */ /* 0x000fe4000001ff00 */
[----:B------:R-:W-:Y:S02]  /*7140*/  LOP3.LUT P4, R85, R80, 0xff, RZ, 0xc0, !PT ;  /* 0x000000ff50557812 */ /* 0x000fe4000788c0ff */
[----:B------:R-:W-:Y:S02]  /*7150*/  CS2R R50, SRZ ;  /* 0x0000000000327805 */ /* 0x000fe4000001ff00 */
[----:B------:R-:W-:Y:S02]  /*7160*/  SEL R2, RZ, 0xffffffff, P3 ;  /* 0xffffffffff027807 */ /* 0x000fe40001800000 */
[----:B------:R-:W-:Y:S02]  /*7170*/  CS2R R48, SRZ ;  /* 0x0000000000307805 */ /* 0x000fe4000001ff00 */
[----:B------:R-:W-:Y:S02]  /*7180*/  P2R R98, PR, RZ, 0x20 ;  /* 0x00000020ff627803 */ /* 0x000fe40000000000 */
[----:B------:R-:W-:Y:S02]  /*7190*/  @P5 SHF.L.U32 R4, R90, 0x1f, RZ ;  /* 0x0000001f5a045819 */ /* 0x000fe400000006ff */
[----:B------:R-:W-:Y:S02]  /*71a0*/  @P2 SEL R2, R3, R2, !P4 ;  /* 0x0000000203022207 */ /* 0x000fe40006000000 */
[----:B------:R-:W1:Y:S02]  /*71b0*/  @P5 SYNCS.PHASECHK.TRANS64.TRYWAIT P1, [UR43+0x30], R4 ;  /* 0x00003004ff0055a7 */ /* 0x000e64000802112b */
[----:B------:R-:W-:Y:S04]  /*71c0*/  LOP3.LUT R2, R2, 0x1, RZ, 0xc0, !PT ;  /* 0x0000000102027812 */ /* 0x000fe800078ec0ff */
[----:B------:R-:W-:Y:S04]  /*71d0*/  ISETP.NE.U32.AND P2, PT, R2, 0x1, PT ;  /* 0x000000010200780c */ /* 0x000fe80003f45070 */
[----:B------:R-:W-:Y:S01]  /*71e0*/  P2R R60, PR, RZ, 0x4 ;  /* 0x00000004ff3c7803 */ /* 0x000fe20000000000 */
[----:B------:R2:W4:Y:S01]  /*71f0*/  SYNCS.PHASECHK.TRANS64.TRYWAIT P0, [R99+URZ+0xa0], R0 ;  /* 0x0000a000630075a7 */ /* 0x00052200080011ff */
[----:B-1----:R-:W-:Y:S01]  /*7200*/  @P5 SEL R47, RZ, 0x1, !P1 ;  /* 0x00000001ff2f5807 */ /* 0x002fe20004800000 */
[----:B--2---:R-:W-:Y:S06]  /*7210*/  @!P5 BRA `(.L_x_110) ;  /* 0x000000000058d947 */ /* 0x004fec0003800000 */
[----:B------:R-:W-:Y:S01]  /*7220*/  IMAD.MOV.U32 R75, RZ, RZ, RZ ;  /* 0x000000ffff4b7224 */ /* 0x000fe200078e00ff */
[----:B------:R-:W-:Y:S01]  /*7230*/  ISETP.NE.AND P1, PT, R47, RZ, PT ;  /* 0x000000ff2f00720c */ /* 0x000fe20003f25270 */
[----:B------:R-:W-:Y:S01]  /*7240*/  BSSY B0, `(.L_x_111) ;  /* 0x000000c000007945 */ /* 0x000fe20003800000 */
[----:B------:R-:W-:Y:S02]  /*7250*/  CS2R R50, SRZ ;  /* 0x0000000000327805 */ /* 0x000fe4000001ff00 */
[----:B------:R-:W-:Y:S02]  /*7260*/  CS2R R48, SRZ ;  /* 0x0000000000307805 */ /* 0x000fe4000001ff00 */
[----:B------:R-:W-:Y:S02]  /*7270*/  CS2R R58, SRZ ;  /* 0x00000000003a7805 */ /* 0x000fe4000001ff00 */
[----:B------:R-:W-:Y:S02]  /*7280*/  CS2R R56, SRZ ;  /* 0x0000000000387805 */ /* 0x000fe4000001ff00 */
[----:B------:R-:W-:Y:S02]  /*7290*/  CS2R R66, SRZ ;  /* 0x0000000000427805 */ /* 0x000fe4000001ff00 */
[----:B------:R-:W-:Y:S02]  /*72a0*/  CS2R R64, SRZ ;  /* 0x0000000000407805 */ /* 0x000fe4000001ff00 */
[----:B------:R-:W-:Y:S01]  /*72b0*/  CS2R R72, SRZ ;  /* 0x0000000000487805 */ /* 0x000fe2000001ff00 */
[----:B------:R-:W-:Y:S06]  /*72c0*/  @P1 BRA `(.L_x_112) ;  /* 0x00000000000c1947 */ /* 0x000fec0003800000 */
[----:B------:R-:W-:Y:S04]  /*72d0*/  SHF.L.U32 R3, R90, 0x1f, RZ ;  /* 0x0000001f5a037819 */ /* 0x000fe800000006ff */
[----:B------:R-:W1:Y:S02]  /*72e0*/  SYNCS.PHASECHK.TRANS64.TRYWAIT P1, [UR43+0x30], R3 ;  /* 0x00003003ff0075a7 */ /* 0x000e64000802112b */
[----:B-1----:R-:W-:Y:S05]  /*72f0*/  @!P1 BRA `(.L_x_113) ;  /* 0x0000003c00849947 */ /* 0x002fea0003800000 */
.L_x_112:
[----:B------:R-:W-:Y:S05]  /*7300*/  BSYNC B0 ;  /* 0x0000000000007941 */ /* 0x000fea0003800000 */
.L_x_111:
[----:B------:R-:W-:Y:S01]  /*7310*/  ISETP.NE.AND P1, PT, R60, RZ, PT ;  /* 0x000000ff3c00720c */ /* 0x000fe20003f25270 */
[----:B------:R-:W-:Y:S11]  /*7320*/  HFMA2 R46, -RZ, RZ, 0, 5.9604644775390625e-08 ;  /* 0x00000001ff2e7431 */ /* 0x000ff600000001ff */
[----:B------:R-:W-:Y:S01]  /*7330*/  @!UPT UIADD3 URZ, UPT, UPT, URZ, URZ, URZ ;  /* 0x000000fffffff290 */ /* 0x000fe2000fffe0ff */
[----:B------:R2:W1:Y:S04]  /*7340*/  @P1 LDS.128 R48, [R93] ;  /* 0x000000005d301984 */ /* 0x0004680000000c00 */
[----:B------:R2:W1:Y:S04]  /*7350*/  @P1 LDS.128 R56, [R92+0x10] ;  /* 0x000010005c381984 */ /* 0x0004680000000c00 */
[----:B------:R2:W1:Y:S04]  /*7360*/  @P1 LDS.128 R64, [R91+0x20] ;  /* 0x000020005b401984 */ /* 0x0004680000000c00 */
[----:B------:R2:W1:Y:S02]  /*7370*/  @P1 LDS.128 R72, [R87+0x30] ;  /* 0x0000300057481984 */ /* 0x0004640000000c00 */
.L_x_110:
[----:B------:R-:W-:Y:S05]  /*7380*/  BSYNC B1 ;  /* 0x0000000000017941 */ /* 0x000fea0003800000 */
.L_x_109:
[----:B-1----:R-:W-:Y:S04]  /*7390*/  SHF.R.U32.HI R2, RZ, 0x15, R39 ;  /* 0x00000015ff027819 */ /* 0x002fe80000011627 */
[----:B------:R-:W-:Y:S01]  /*73a0*/  LOP3.LUT P1, RZ, R2, 0x3, R81, 0x48, !PT ;  /* 0x0000000302ff7812 */ /* 0x000fe20007824851 */
[----:B------:R-:W-:Y:S01]  /*73b0*/  @!UPT UIADD3 URZ, UPT, UPT, URZ, URZ, URZ ;  /* 0x000000fffffff290 */ /* 0x000fe2000fffe0ff */
[----:B----4-:R-:W-:Y:S11]  /*73c0*/  @P0 BRA `(.L_x_114) ;  /* 0x0000000000080947 */ /* 0x010ff60003800000 */
[----:B------:R-:W1:Y:S02]  /*73d0*/  SYNCS.PHASECHK.TRANS64.TRYWAIT P0, [R99+URZ+0xa0], R0 ;  /* 0x0000a000630075a7 */ /* 0x000e6400080011ff */
[----:B-1----:R-:W-:Y:S05]  /*73e0*/  @!P0 BRA `(.L_x_115) ;  /* 0x0000003c00608947 */ /* 0x002fea0003800000 */
.L_x_114:
[----:B------:R-:W-:Y:S05]  /*73f0*/  @!P1 BRA `(.L_x_116) ;  /* 0x0000000000409947 */ /* 0x000fea0003800000 */
[----:B------:R-:W4:Y:S01]  /*7400*/  LDCU.64 UR8, c[0x4][0x70] ;  /* 0x01000e00ff0877ac */ /* 0x000f220008000a00 */
[----:B------:R-:W-:Y:S01]  /*7410*/  MOV R3, 0x0 ;  /* 0x0000000000037802 */ /* 0x000fe20000000f00 */
[----:B------:R-:W-:Y:S02]  /*7420*/  HFMA2 R12, -RZ, RZ, 0, 5.9604644775390625e-08 ;  /* 0x00000001ff0c7431 */ /* 0x000fe400000001ff */
[----:B------:R-:W-:Y:S02]  /*7430*/  IMAD.MOV.U32 R8, RZ, RZ, 0x192 ;  /* 0x00000192ff087424 */ /* 0x000fe400078e00ff */
[----:B------:R-:W-:Y:S01]  /*7440*/  IMAD.MOV.U32 R13, RZ, RZ, RZ ;  /* 0x000000ffff0d7224 */ /* 0x000fe200078e00ff */
[----:B------:R-:W5:Y:S01]  /*7450*/  LDCU.64 UR6, c[0x4][0x78] ;  /* 0x01000f00ff0677ac */ /* 0x000f620008000a00 */
[----:B------:R-:W1:Y:S01]  /*7460*/  LDC.64 R2, c[0x4][R3] ;  /* 0x0100000003027b82 */ /* 0x000e620000000a00 */
[----:B------:R-:W2:Y:S01]  /*7470*/  LDCU.64 UR4, c[0x4][0x10] ;  /* 0x01000200ff0477ac */ /* 0x000ea20008000a00 */
[----:B----4-:R-:W-:Y:S01]  /*7480*/  MOV R5, UR9 ;  /* 0x0000000900057c02 */ /* 0x010fe20008000f00 */
[----:B------:R-:W-:Y:S01]  /*7490*/  IMAD.U32 R4, RZ, RZ, UR8 ;  /* 0x00000008ff047e24 */ /* 0x000fe2000f8e00ff */
[----:B-----5:R-:W-:Y:S01]  /*74a0*/  MOV R7, UR7 ;  /* 0x0000000700077c02 */ /* 0x020fe20008000f00 */
[----:B------:R-:W-:Y:S01]  /*74b0*/  IMAD.U32 R6, RZ, RZ, UR6 ;  /* 0x00000006ff067e24 */ /* 0x000fe2000f8e00ff */
[----:B--2---:R-:W-:Y:S01]  /*74c0*/  MOV R11, UR5 ;  /* 0x00000005000b7c02 */ /* 0x004fe20008000f00 */
[----:B------:R-:W-:Y:S02]  /*74d0*/  IMAD.U32 R10, RZ, RZ, UR4 ;  /* 0x00000004ff0a7e24 */ /* 0x000fe4000f8e00ff */
[----:B------:R-:W-:Y:S07]  /*74e0*/  LEPC R20, `(.L_x_116) ;  /* 0x000000001014794e */ /* 0x000fee0000000000 */
[----:B-1-3--:R-:W-:Y:S05]  /*74f0*/  CALL.ABS.NOINC R2 ;  /* 0x0000000002007343 */ /* 0x00afea0003c00000 */
.L_x_116:
[C---:B------:R-:W-:Y:S01]  /*7500*/  SHF.L.U32 R40, R48.reuse, 0x10, RZ ;  /* 0x0000001030287819 */ /* 0x040fe200000006ff */
[----:B------:R-:W-:Y:S05]  /*7510*/  WARPSYNC.ALL ;  /* 0x0000000000007948 */ /* 0x000fea0003800000 */
[----:B------:R-:W-:Y:S01]  /*7520*/  R2UR UR4, R39 ;  /* 0x00000000270472ca */ /* 0x000fe200000e0000 */
[----:B------:R-:W-:Y:S01]  /*7530*/  BSSY.RECONVERGENT B0, `(.L_x_117) ;  /* 0x0000088000007945 */ /* 0x000fe20003800200 */
[----:B------:R-:W-:Y:S02]  /*7540*/  LOP3.LUT R43, R48, 0xffff0000, RZ, 0xc0, !PT ;  /* 0xffff0000302b7812 */ /* 0x000fe400078ec0ff */
[----:B------:R-:W-:Y:S02]  /*7550*/  SHF.L.U32 R42, R49, 0x10, RZ ;  /* 0x00000010312a7819 */ /* 0x000fe400000006ff */
[----:B------:R-:W-:Y:S02]  /*7560*/  SHF.L.U32 R45, R51, 0x10, RZ ;  /* 0x00000010332d7819 */ /* 0x000fe400000006ff */
[----:B------:R-:W-:Y:S02]  /*7570*/  LOP3.LUT R44, R75, 0xffff0000, RZ, 0xc0, !PT ;  /* 0xffff00004b2c7812 */ /* 0x000fe400078ec0ff */
[----:B------:R-:W-:Y:S03]  /*7580*/  ISETP.NE.AND P0, PT, R95, RZ, PT ;  /* 0x000000ff5f00720c */ /* 0x000fe60003f05270 */
[----:B------:R-:W1:Y:S02]  /*7590*/  LDTM.x32 R4, tmem[UR4] ;  /* 0x00000004000479ee */ /* 0x000e6400082c0000 */
[C---:B-1-3--:R-:W-:Y:S01]  /*75a0*/  FMUL R0, R38.reuse, R4 ;  /* 0x0000000426007220 */ /* 0x04afe20000400000 */
[C---:B------:R-:W-:Y:S01]  /*75b0*/  FMUL R2, R38.reuse, R5 ;  /* 0x0000000526027220 */ /* 0x040fe20000400000 */
[C---:B------:R-:W-:Y:S01]  /*75c0*/  FMUL R3, R38.reuse, R6 ;  /* 0x0000000626037220 */ /* 0x040fe20000400000 */
[----:B------:R-:W-:Y:S01]  /*75d0*/  FMUL R7, R38, R7 ;  /* 0x0000000726077220 */ /* 0x000fe20000400000 */
[----:B------:R-:W-:Y:S01]  /*75e0*/  FFMA R0, R41, R40, R0 ;  /* 0x0000002829007223 */ /* 0x000fe20000000000 */
[----:B------:R-:W-:Y:S01]  /*75f0*/  LOP3.LUT R40, R49, 0xffff0000, RZ, 0xc0, !PT ;  /* 0xffff000031287812 */ /* 0x000fe200078ec0ff */
[C---:B------:R-:W-:Y:S01]  /*7600*/  FFMA R2, R41.reuse, R43, R2 ;  /* 0x0000002b29027223 */ /* 0x040fe20000000002 */
[C---:B------:R-:W-:Y:S01]  /*7610*/  SHF.L.U32 R43, R50.reuse, 0x10, RZ ;  /* 0x00000010322b7819 */ /* 0x040fe200000006ff */
[C---:B------:R-:W-:Y:S01]  /*7620*/  FFMA R3, R41.reuse, R42, R3 ;  /* 0x0000002a29037223 */ /* 0x040fe20000000003 */
[----:B------:R-:W-:Y:S01]  /*7630*/  LOP3.LUT R42, R50, 0xffff0000, RZ, 0xc0, !PT ;  /* 0xffff0000322a7812 */ /* 0x000fe200078ec0ff */
[----:B------:R-:W-:Y:S01]  /*7640*/  FMUL R4, R38, R8 ;  /* 0x0000000826047220 */ /* 0x000fe20000400000 */
[----:B------:R-:W-:Y:S01]  /*7650*/  F2FP.BF16.F32.PACK_AB R52, R2, R0 ;  /* 0x000000000234723e */ /* 0x000fe200000010ff */
[----:B------:R-:W-:Y:S01]  /*7660*/  FFMA R7, R41, R40, R7 ;  /* 0x0000002829077223 */ /* 0x000fe20000000007 */
[----:B------:R-:W-:Y:S01]  /*7670*/  LOP3.LUT R40, R51, 0xffff0000, RZ, 0xc0, !PT ;  /* 0xffff000033287812 */ /* 0x000fe200078ec0ff */
[C---:B------:R-:W-:Y:S01]  /*7680*/  FMUL R5, R38.reuse, R9 ;  /* 0x0000000926057220 */ /* 0x040fe20000400000 */
[C---:B------:R-:W-:Y:S01]  /*7690*/  FMUL R6, R38.reuse, R10 ;  /* 0x0000000a26067220 */ /* 0x040fe20000400000 */
[----:B------:R-:W-:Y:S01]  /*76a0*/  FMUL R11, R38, R11 ;  /* 0x0000000b260b7220 */ /* 0x000fe20000400000 */
[----:B------:R-:W-:Y:S01]  /*76b0*/  F2FP.BF16.F32.PACK_AB R53, R7, R3 ;  /* 0x000000030735723e */ /* 0x000fe200000010ff */
[C---:B------:R-:W-:Y:S01]  /*76c0*/  FFMA R4, R41.reuse, R43, R4 ;  /* 0x0000002b29047223 */ /* 0x040fe20000000004 */
[C---:B------:R-:W-:Y:S01]  /*76d0*/  SHF.L.U32 R43, R56.reuse, 0x10, RZ ;  /* 0x00000010382b7819 */ /* 0x040fe200000006ff */
[----:B------:R-:W-:Y:S01]  /*76e0*/  FFMA R5, R41, R42, R5 ;  /* 0x0000002a29057223 */ /* 0x000fe20000000005 */
[----:B------:R-:W-:Y:S01]  /*76f0*/  LOP3.LUT R42, R57, 0xffff0000, RZ, 0xc0, !PT ;  /* 0xffff0000392a7812 */ /* 0x000fe200078ec0ff */
[----:B------:R-:W-:Y:S01]  /*7700*/  FFMA R6, R41, R45, R6 ;  /* 0x0000002d29067223 */ /* 0x000fe20000000006 */
[----:B------:R-:W-:Y:S01]  /*7710*/  SHF.L.U32 R45, R57, 0x10, RZ ;  /* 0x00000010392d7819 */ /* 0x000fe200000006ff */
[----:B------:R-:W-:Y:S01]  /*7720*/  FFMA R11, R41, R40, R11 ;  /* 0x00000028290b7223 */ /* 0x000fe2000000000b */
[----:B------:R-:W-:Y:S01]  /*7730*/  LOP3.LUT R40, R56, 0xffff0000, RZ, 0xc0, !PT ;  /* 0xffff000038287812 */ /* 0x000fe200078ec0ff */
[C---:B------:R-:W-:Y:S01]  /*7740*/  FMUL R8, R38.reuse, R12 ;  /* 0x0000000c26087220 */ /* 0x040fe20000400000 */
[----:B------:R-:W-:Y:S01]  /*7750*/  F2FP.BF16.F32.PACK_AB R54, R5, R4 ;  /* 0x000000040536723e */ /* 0x000fe200000010ff */
[C---:B------:R-:W-:Y:S01]  /*7760*/  FMUL R9, R38.reuse, R13 ;  /* 0x0000000d26097220 */ /* 0x040fe20000400000 */
[----:B------:R-:W-:Y:S01]  /*7770*/  F2FP.BF16.F32.PACK_AB R55, R11, R6 ;  /* 0x000000060b37723e */ /* 0x000fe200000010ff */
[C---:B------:R-:W-:Y:S01]  /*7780*/  FMUL R10, R38.reuse, R14 ;  /* 0x0000000e260a7220 */ /* 0x040fe20000400000 */
[----:B------:R-:W-:Y:S01]  /*7790*/  FMUL R15, R38, R15 ;  /* 0x0000000f260f7220 */ /* 0x000fe20000400000 */
[----:B------:R-:W-:Y:S01]  /*77a0*/  FFMA R8, R41, R43, R8 ;  /* 0x0000002b29087223 */ /* 0x000fe20000000008 */
[----:B------:R-:W-:Y:S01]  /*77b0*/  SHF.L.U32 R43, R59, 0x10, RZ ;  /* 0x000000103b2b7819 */ /* 0x000fe200000006ff */
[C---:B------:R-:W-:Y:S01]  /*77c0*/  FFMA R9, R41.reuse, R40, R9 ;  /* 0x0000002829097223 */ /* 0x040fe20000000009 */
[C---:B------:R-:W-:Y:S01]  /*77d0*/  SHF.L.U32 R40, R58.reuse, 0x10, RZ ;  /* 0x000000103a287819 */ /* 0x040fe200000006ff */
        /* <DEDUP_REMOVED lines=8> */
[----:B------:R-:W-:Y:S01]  /*7860*/  FMUL R14, R38, R18 ;  /* 0x00000012260e7220 */ /* 0x000fe20000400000 */
[----:B------:R-:W-:Y:S01]  /*7870*/  FFMA R12, R41, R40, R12 ;  /* 0x00000028290c7223 */ /* 0x000fe2000000000c */
[----:B------:R-:W-:Y:S01]  /*7880*/  LOP3.LUT R40, R59, 0xffff0000, RZ, 0xc0, !PT ;  /* 0xffff00003b287812 */ /* 0x000fe200078ec0ff */
[C---:B------:R-:W-:Y:S01]  /*7890*/  FFMA R13, R41.reuse, R42, R13 ;  /* 0x0000002a290d7223 */ /* 0x040fe2000000000d */
[----:B------:R-:W-:Y:S01]  /*78a0*/  LOP3.LUT R42, R64, 0xffff0000, RZ, 0xc0, !PT ;  /* 0xffff0000402a7812 */ /* 0x000fe200078ec0ff */
[----:B------:R-:W-:Y:S01]  /*78b0*/  FMUL R19, R38, R19 ;  /* 0x0000001326137220 */ /* 0x000fe20000400000 */
[----:B------:R-:W-:Y:S01]  /*78c0*/  FFMA R14, R41, R43, R14 ;  /* 0x0000002b290e7223 */ /* 0x000fe2000000000e */
[----:B------:R-:W-:Y:S01]  /*78d0*/  SHF.L.U32 R43, R64, 0x10, RZ ;  /* 0x00000010402b7819 */ /* 0x000fe200000006ff */
[----:B------:R1:W-:Y:S01]  /*78e0*/  STS.128 [R93], R52 ;  /* 0x000000345d007388 */ /* 0x0003e20000000c00 */
[----:B------:R-:W-:Y:S01]  /*78f0*/  F2FP.BF16.F32.PACK_AB R70, R13, R12 ;  /* 0x0000000c0d46723e */ /* 0x000fe200000010ff */
[C---:B------:R-:W-:Y:S01]  /*7900*/  FMUL R16, R38.reuse, R20 ;  /* 0x0000001426107220 */ /* 0x040fe20000400000 */
        /* <DEDUP_REMOVED lines=8> */
[C---:B------:R-:W-:Y:S01]  /*7990*/  FFMA R17, R41.reuse, R42, R17 ;  /* 0x0000002a29117223 */ /* 0x040fe20000000011 */
[----:B------:R-:W-:Y:S01]  /*79a0*/  FFMA R18, R41, R45, R18 ;  /* 0x0000002d29127223 */ /* 0x000fe20000000012 */
[----:B------:R1:W-:Y:S01]  /*79b0*/  STS.128 [R92+0x10], R68 ;  /* 0x000010445c007388 */ /* 0x0003e20000000c00 */
[----:B------:R-:W-:Y:S01]  /*79c0*/  SHF.L.U32 R45, R67, 0x10, RZ ;  /* 0x00000010432d7819 */ /* 0x000fe200000006ff */
[----:B------:R-:W-:Y:S01]  /*79d0*/  FFMA R23, R41, R40, R23 ;  /* 0x0000002829177223 */ /* 0x000fe20000000017 */
[----:B------:R-:W-:Y:S01]  /*79e0*/  LOP3.LUT R40, R66, 0xffff0000, RZ, 0xc0, !PT ;  /* 0xffff000042287812 */ /* 0x000fe200078ec0ff */
[C---:B------:R-:W-:Y:S01]  /*79f0*/  FMUL R20, R38.reuse, R24 ;  /* 0x0000001826147220 */ /* 0x040fe20000400000 */
[----:B------:R-:W-:Y:S01]  /*7a00*/  LOP3.LUT R42, R67, 0xffff0000, RZ, 0xc0, !PT ;  /* 0xffff0000432a7812 */ /* 0x000fe200078ec0ff */
[C---:B------:R-:W-:Y:S01]  /*7a10*/  FMUL R21, R38.reuse, R25 ;  /* 0x0000001926157220 */ /* 0x040fe20000400000 */
[----:B------:R-:W-:Y:S01]  /*7a20*/  F2FP.BF16.F32.PACK_AB R100, R17, R16 ;  /* 0x000000101164723e */ /* 0x000fe200000010ff */
[C---:B------:R-:W-:Y:S01]  /*7a30*/  FMUL R22, R38.reuse, R26 ;  /* 0x0000001a26167220 */ /* 0x040fe20000400000 */
[----:B------:R-:W-:Y:S01]  /*7a40*/  FMUL R27, R38, R27 ;  /* 0x0000001b261b7220 */ /* 0x000fe20000400000 */
[C---:B------:R-:W-:Y:S01]  /*7a50*/  FFMA R20, R41.reuse, R43, R20 ;  /* 0x0000002b29147223 */ /* 0x040fe20000000014 */
[C---:B------:R-:W-:Y:S01]  /*7a60*/  FFMA R21, R41.reuse, R40, R21 ;  /* 0x0000002829157223 */ /* 0x040fe20000000015 */
[C---:B------:R-:W-:Y:S01]  /*7a70*/  FFMA R22, R41.reuse, R45, R22 ;  /* 0x0000002d29167223 */ /* 0x040fe20000000016 */
[----:B------:R-:W-:Y:S01]  /*7a80*/  FFMA R27, R41, R42, R27 ;  /* 0x0000002a291b7223 */ /* 0x000fe2000000001b */
[----:B------:R-:W-:Y:S01]  /*7a90*/  SHF.L.U32 R40, R72, 0x10, RZ ;  /* 0x0000001048287819 */ /* 0x000fe200000006ff */
[----:B------:R-:W-:Y:S01]  /*7aa0*/  FMUL R24, R38, R28 ;  /* 0x0000001c26187220 */ /* 0x000fe20000400000 */
[----:B------:R-:W-:Y:S01]  /*7ab0*/  LOP3.LUT R42, R72, 0xffff0000, RZ, 0xc0, !PT ;  /* 0xffff0000482a7812 */ /* 0x000fe200078ec0ff */
[C---:B------:R-:W-:Y:S01]  /*7ac0*/  FMUL R25, R38.reuse, R29 ;  /* 0x0000001d26197220 */ /* 0x040fe20000400000 */
[----:B------:R-:W-:Y:S01]  /*7ad0*/  SHF.L.U32 R43, R73, 0x10, RZ ;  /* 0x00000010492b7819 */ /* 0x000fe200000006ff */
[C---:B------:R-:W-:Y:S01]  /*7ae0*/  FMUL R26, R38.reuse, R30 ;  /* 0x0000001e261a7220 */ /* 0x040fe20000400000 */
[C---:B------:R-:W-:Y:S01]  /*7af0*/  FFMA R24, R41.reuse, R40, R24 ;  /* 0x0000002829187223 */ /* 0x040fe20000000018 */
[----:B------:R-:W-:Y:S01]  /*7b00*/  FFMA R25, R41, R42, R25 ;  /* 0x0000002a29197223 */ /* 0x000fe20000000019 */
[----:B------:R-:W-:Y:S01]  /*7b10*/  LOP3.LUT R40, R73, 0xffff0000, RZ, 0xc0, !PT ;  /* 0xffff000049287812 */ /* 0x000fe200078ec0ff */
[----:B------:R-:W-:Y:S01]  /*7b20*/  FFMA R26, R41, R43, R26 ;  /* 0x0000002b291a7223 */ /* 0x000fe2000000001a */
[----:B------:R-:W-:Y:S01]  /*7b30*/  FMUL R31, R38, R31 ;  /* 0x0000001f261f7220 */ /* 0x000fe20000400000 */
[----:B------:R-:W-:Y:S01]  /*7b40*/  SHF.L.U32 R43, R74, 0x10, RZ ;  /* 0x000000104a2b7819 */ /* 0x000fe200000006ff */
[----:B------:R-:W-:Y:S01]  /*7b50*/  FMUL R28, R38, R32 ;  /* 0x00000020261c7220 */ /* 0x000fe20000400000 */
[----:B------:R-:W-:Y:S01]  /*7b60*/  LOP3.LUT R42, R74, 0xffff0000, RZ, 0xc0, !PT ;  /* 0xffff00004a2a7812 */ /* 0x000fe200078ec0ff */
[C---:B------:R-:W-:Y:S01]  /*7b70*/  FMUL R29, R38.reuse, R33 ;  /* 0x00000021261d7220 */ /* 0x040fe20000400000 */
[----:B------:R-:W-:Y:S01]  /*7b80*/  SHF.L.U32 R45, R75, 0x10, RZ ;  /* 0x000000104b2d7819 */ /* 0x000fe200000006ff */
[C---:B------:R-:W-:Y:S01]  /*7b90*/  FMUL R30, R38.reuse, R34 ;  /* 0x00000022261e7220 */ /* 0x040fe20000400000 */
[----:B------:R-:W-:Y:S01]  /*7ba0*/  FFMA R31, R41, R40, R31 ;  /* 0x00000028291f7223 */ /* 0x000fe2000000001f */
[----:B------:R-:W-:Y:S01]  /*7bb0*/  FMUL R35, R38, R35 ;  /* 0x0000002326237220 */ /* 0x000fe20000400000 */
[----:B------:R-:W-:Y:S01]  /*7bc0*/  F2FP.BF16.F32.PACK_AB R101, R23, R18 ;  /* 0x000000121765723e */ /* 0x000fe200000010ff */
[----:B------:R-:W-:Y:S01]  /*7bd0*/  FFMA R28, R41, R43, R28 ;  /* 0x0000002b291c7223 */ /* 0x000fe2000000001c */
[----:B------:R-:W-:Y:S01]  /*7be0*/  F2FP.BF16.F32.PACK_AB R102, R21, R20 ;  /* 0x000000141566723e */ /* 0x000fe200000010ff */
[----:B------:R-:W-:Y:S01]  /*7bf0*/  FFMA R29, R41, R42, R29 ;  /* 0x0000002a291d7223 */ /* 0x000fe2000000001d */
[----:B------:R-:W-:Y:S01]  /*7c00*/  F2FP.BF16.F32.PACK_AB R103, R27, R22 ;  /* 0x000000161b67723e */ /* 0x000fe200000010ff */
[C---:B------:R-:W-:Y:S01]  /*7c10*/  FFMA R30, R41.reuse, R45, R30 ;  /* 0x0000002d291e7223 */ /* 0x040fe2000000001e */
[----:B------:R-:W-:Y:S01]  /*7c20*/  FFMA R35, R41, R44, R35 ;  /* 0x0000002c29237223 */ /* 0x000fe20000000023 */
[----:B------:R-:W-:Y:S02]  /*7c30*/  F2FP.BF16.F32.PACK_AB R104, R25, R24 ;  /* 0x000000181968723e */ /* 0x000fe400000010ff */
[----:B------:R1:W-:Y:S01]  /*7c40*/  STS.128 [R91+0x20], R100 ;  /* 0x000020645b007388 */ /* 0x0003e20000000c00 */
[----:B------:R-:W-:Y:S02]  /*7c50*/  F2FP.BF16.F32.PACK_AB R105, R31, R26 ;  /* 0x0000001a1f69723e */ /* 0x000fe400000010ff */
[----:B------:R-:W-:Y:S02]  /*7c60*/  F2FP.BF16.F32.PACK_AB R106, R29, R28 ;  /* 0x0000001c1d6a723e */ /* 0x000fe400000010ff */
[----:B------:R-:W-:Y:S05]  /*7c70*/  F2FP.BF16.F32.PACK_AB R107, R35, R30 ;  /* 0x0000001e236b723e */ /* 0x000fea00000010ff */
[----:B------:R1:W-:Y:S01]  /*7c80*/  STS.128 [R87+0x30], R104 ;  /* 0x0000306857007388 */ /* 0x0003e20000000c00 */
[----:B------:R-:W-:Y:S01]  /*7c90*/  @!PT LDS RZ, [RZ] ;  /* 0x00000000fffff984 */ /* 0x000fe20000000800 */
[----:B------:R-:W-:Y:S01]  /*7ca0*/  @!PT LDS RZ, [RZ] ;  /* 0x00000000fffff984 */ /* 0x000fe20000000800 */
[----:B------:R-:W-:Y:S01]  /*7cb0*/  @!PT LDS RZ, [RZ] ;  /* 0x00000000fffff984 */ /* 0x000fe20000000800 */
[----:B------:R-:W-:Y:S01]  /*7cc0*/  @!PT LDS RZ, [RZ] ;  /* 0x00000000fffff984 */ /* 0x000fe20000000800 */
[----:B------:R3:W-:Y:S07]  /*7cd0*/  MEMBAR.ALL.CTA ;  /* 0x0000000000007992 */ /* 0x0007ee0000008000 */
[----:B---3--:R-:W3:Y:S02]  /*7ce0*/  FENCE.VIEW.ASYNC.S ;  /* 0x00000000000073c6 */ /* 0x008ee40000000000 */
[----:B---3--:R-:W-:Y:S06]  /*7cf0*/  BAR.SYNC.DEFER_BLOCKING 0x1, 0x80 ;  /* 0x0042000000007b1d */ /* 0x008fec0000010000 */
[----:B------:R-:W-:Y:S05]  /*7d00*/  @P0 BRA `(.L_x_118) ;  /* 0x0000000000280947 */ /* 0x000fea0003800000 */
[----:B------:R-:W3:Y:S01]  /*7d10*/  LDCU.64 UR6, c[0x0][0x348] ;  /* 0x00006900ff0677ac */ /* 0x000ee20008000a00 */
[----:B------:R-:W-:Y:S01]  /*7d20*/  UIADD3 UR4, UPT, UPT, UR43, 0x200, URZ ;  /* 0x000002002b047890 */ /* 0x000fe2000fffe0ff */
[----:B------:R-:W-:Y:S05]  /*7d30*/  UMOV UR51, UR52 ;  /* 0x0000003400337c82 */ /* 0x000fea0008000000 */
[----:B------:R-:W-:Y:S04]  /*7d40*/  MOV R84, UR4 ;  /* 0x0000000400547c02 */ /* 0x000fe80008000f00 */
[----:B------:R-:W-:Y:S01]  /*7d50*/  R2UR UR48, R84 ;  /* 0x00000000543072ca */ /* 0x000fe200000e0000 */
[----:B---3--:R-:W-:Y:S04]  /*7d60*/  UIADD3 UR4, UP0, UPT, UR6, 0xa80, URZ ;  /* 0x00000a8006047890 */ /* 0x008fe8000ff1e0ff */
[----:B------:R-:W-:Y:S09]  /*7d70*/  UIADD3.X UR5, UPT, UPT, URZ, UR7, URZ, UP0, !UPT ;  /* 0x00000007ff057290 */ /* 0x000ff200087fe4ff */
[----:B------:R3:W-:Y:S01]  /*7d80*/  UTMASTG.3D [UR48], [UR4] ;  /* 0x00000030040073b5 */ /* 0x0007e20008010000 */
[----:B------:R0:W-:Y:S01]  /*7d90*/  UTMACMDFLUSH ;  /* 0x00000000000079b7 */ /* 0x0001e20000000000 */
[----:B---3--:R-:W-:Y:S04]  /*7da0*/  DEPBAR.LE SB0, 0x1 ;  /* 0x000080400000791a */ /* 0x008fe80000000000 */
.L_x_118:
[----:B------:R-:W-:Y:S05]  /*7db0*/  BSYNC.RECONVERGENT B0 ;  /* 0x0000000000007941 */ /* 0x000fea0003800200 */
.L_x_117:
[----:B------:R-:W-:Y:S01]  /*7dc0*/  BAR.SYNC.DEFER_BLOCKING 0x1, 0x80 ;  /* 0x0042000000007b1d */ /* 0x000fe20000010000 */
[----:B------:R-:W-:Y:S01]  /*7dd0*/  ISETP.NE.AND P1, PT, R98, RZ, PT ;  /* 0x000000ff6200720c */ /* 0x000fe20003f25270 */
[----:B------:R-:W-:Y:S01]  /*7de0*/  UISETP.NE.AND UP0, UPT, UR46, URZ, UPT ;  /* 0x000000ff2e00728c */ /* 0x000fe2000bf05270 */
[----:B------:R-:W-:Y:S11]  /*7df0*/  LEA R3, R46, UR43, 0x3 ;  /* 0x0000002b2e037c11 */ /* 0x000ff6000f8e18ff */
[----:B------:R-:W-:Y:S01]  /*7e00*/  @P1 SHF.L.U32 R2, R90, 0x1f, RZ ;  /* 0x0000001f5a021819 */ /* 0x000fe200000006ff */
[----:B------:R-:W-:Y:S06]  /*7e10*/  BRA.U !UP0, `(.L_x_119) ;  /* 0x0000000108247547 */ /* 0x000fec000b800000 */
[----:B------:R-:W-:Y:S01]  /*7e20*/  IMAD.U32 R5, RZ, RZ, UR45 ;  /* 0x0000002dff057e24 */ /* 0x000fe2000f8e00ff */
[----:B------:R-:W-:Y:S01]  /*7e30*/  MOV R0, UR61 ;  /* 0x0000003d00007c02 */ /* 0x000fe20008000f00 */
[----:B------:R-:W-:Y:S03]  /*7e40*/  UIADD3 UR4, UPT, UPT, UR45, 0x1, URZ ;  /* 0x000000012d047890 */ /* 0x000fe6000fffe0ff */
[----:B------:R-:W-:Y:S01]  /*7e50*/  @P1 LEA R5, R5, UR43, 0x3 ;  /* 0x0000002b05051c11 */ /* 0x000fe2000f8e18ff */
[----:B------:R-:W-:Y:S04]  /*7e60*/  UISETP.NE.AND UP0, UPT, UR4, 0x4, UPT ;  /* 0x000000040400788c */ /* 0x000fe8000bf05270 */
[----:B------:R-:W-:Y:S01]  /*7e70*/  @P1 VIADD R5, R5, 0x50 ;  /* 0x0000005005051836 */ /* 0x000fe20000000000 */
[----:B------:R-:W-:Y:S04]  /*7e80*/  USEL UR45, UR4, URZ, UP0 ;  /* 0x000000ff042d7287 */ /* 0x000fe80008000000 */
[----:B------:R-:W-:Y:S04]  /*7e90*/  @P1 PRMT R0, R0, 0x654, R5 ;  /* 0x0000065400001816 */ /* 0x000fe80000000005 */
[----:B------:R3:W-:Y:S04]  /*7ea0*/  @P1 SYNCS.ARRIVE.TRANS64.RED.A1T0 RZ, [R0+URZ], RZ ;  /* 0x000000ff00ff19a7 */ /* 0x0007e800081004ff */
.L_x_119:
[----:B------:R-:W4:Y:S01]  /*7eb0*/  @P1 SYNCS.PHASECHK.TRANS64.TRYWAIT P0, [R3+URZ+0x30], R2 ;  /* 0x00003002030015a7 */ /* 0x000f2200080011ff */
[----:B------:R-:W-:Y:S01]  /*7ec0*/  BSSY B1, `(.L_x_120) ;  /* 0x0000016000017945 */ /* 0x000fe20003800000 */
[----:B----4-:R-:W-:Y:S03]  /*7ed0*/  @P1 SEL R47, RZ, 0x1, !P0 ;  /* 0x00000001ff2f1807 */ /* 0x010fe60004000000 */
[----:B------:R-:W-:Y:S05]  /*7ee0*/  @!P1 BRA `(.L_x_121) ;  /* 0x00000000004c9947 */ /* 0x000fea0003800000 */
[----:B------:R-:W-:Y:S01]  /*7ef0*/  ISETP.NE.AND P0, PT, R47, RZ, PT ;  /* 0x000000ff2f00720c */ /* 0x000fe20003f05270 */
[----:B------:R-:W-:Y:S01]  /*7f00*/  BSSY B0, `(.L_x_122) ;  /* 0x000000b000007945 */ /* 0x000fe20003800000 */
[----:B------:R-:W-:Y:S11]  /*7f10*/  ISETP.NE.AND P1, PT, R60, RZ, PT ;  /* 0x000000ff3c00720c */ /* 0x000ff60003f25270 */
[----:B------:R-:W-:Y:S02]  /*7f20*/  @!UPT UIADD3 URZ, UPT, UPT, URZ, URZ, URZ ;  /* 0x000000fffffff290 */ /* 0x000fe4000fffe0ff */
[C---:B------:R-:W-:Y:S01]  /*7f30*/  @P1 IMAD R6, R46.reuse, 0x2000, R93 ;  /* 0x000020002e061824 */ /* 0x040fe200078e025d */
[C---:B------:R-:W-:Y:S01]  /*7f40*/  @P1 LEA R4, R46.reuse, R91, 0xd ;  /* 0x0000005b2e041211 */ /* 0x040fe200078e68ff */
[C---:B------:R-:W-:Y:S02]  /*7f50*/  @P1 IMAD R5, R46.reuse, 0x2000, R92 ;  /* 0x000020002e051824 */ /* 0x040fe400078e025c */
[----:B------:R-:W-:Y:S01]  /*7f60*/  @P1 IMAD R2, R46, 0x2000, R87 ;  /* 0x000020002e021824 */ /* 0x000fe200078e0257 */
[----:B------:R-:W-:Y:S06]  /*7f70*/  @P0 BRA `(.L_x_123) ;  /* 0x00000000000c0947 */ /* 0x000fec0003800000 */
[----:B---3--:R-:W-:Y:S04]  /*7f80*/  SHF.L.U32 R0, R90, 0x1f, RZ ;  /* 0x0000001f5a007819 */ /* 0x008fe800000006ff */
[----:B------:R-:W3:Y:S02]  /*7f90*/  SYNCS.PHASECHK.TRANS64.TRYWAIT P0, [R3+URZ+0x30], R0 ;  /* 0x00003000030075a7 */ /* 0x000ee400080011ff */
[----:B---3--:R-:W-:Y:S05]  /*7fa0*/  @!P0 BRA `(.L_x_124) ;  /* 0x0000003000848947 */ /* 0x008fea0003800000 */
.L_x_123:
[----:B------:R-:W-:Y:S05]  /*7fb0*/  BSYNC B0 ;  /* 0x0000000000007941 */ /* 0x000fea0003800000 */
.L_x_122:
[----:B------:R-:W-:Y:S02]  /*7fc0*/  ISETP.NE.AND P0, PT, R60, RZ, PT ;  /* 0x000000ff3c00720c */ /* 0x000fe40003f05270 */
[----:B------:R-:W-:Y:S11]  /*7fd0*/  IADD3 R46, PT, PT, R46, 0x1, RZ ;  /* 0x000000012e2e7810 */ /* 0x000ff60007ffe0ff */
[----:B------:R4:W1:Y:S04]  /*7fe0*/  @P0 LDS.128 R48, [R6] ;  /* 0x0000000006300984 */ /* 0x0008680000000c00 */
[----:B------:R4:W1:Y:S04]  /*7ff0*/  @P0 LDS.128 R56, [R5+0x10] ;  /* 0x0000100005380984 */ /* 0x0008680000000c00 */
[----:B------:R4:W1:Y:S04]  /*8000*/  @P0 LDS.128 R64, [R4+0x20] ;  /* 0x0000200004400984 */ /* 0x0008680000000c00 */
[----:B------:R4:W1:Y:S02]  /*8010*/  @P0 LDS.128 R72, [R2+0x30] ;  /* 0x0000300002480984 */ /* 0x0008640000000c00 */
.L_x_121:
[----:B------:R-:W-:Y:S05]  /*8020*/  BSYNC B1 ;  /* 0x0000000000017941 */ /* 0x000fea0003800000 */
.L_x_120:
[----:B---3--:R-:W-:Y:S05]  /*8030*/  VIADD R0, R39, 0x20 ;  /* 0x0000002027007836 */ /* 0x008fea0000000000 */
[----:B------:R-:W-:Y:S04]  /*8040*/  SHF.R.U32.HI R0, RZ, 0x15, R0 ;  /* 0x00000015ff007819 */ /* 0x000fe80000011600 */
[----:B------:R-:W-:Y:S11]  /*8050*/  LOP3.LUT P0, RZ, R0, 0x3, R81, 0x48, !PT ;  /* 0x0000000300ff7812 */ /* 0x000ff60007804851 */
[----:B------:R-:W-:Y:S02]  /*8060*/  @!UPT UIADD3 URZ, UPT, UPT, URZ, URZ, URZ ;  /* 0x000000fffffff290 */ /* 0x000fe4000fffe0ff */
[----:B------:R-:W-:Y:S05]  /*8070*/  @!P0 BRA `(.L_x_125) ;  /* 0x0000000000408947 */ /* 0x000fea0003800000 */
[----:B------:R-:W3:Y:S01]  /*8080*/  LDCU.64 UR8, c[0x4][0x70] ;  /* 0x01000e00ff0877ac */ /* 0x000ee20008000a00 */
[----:B------:R-:W-:Y:S01]  /*8090*/  MOV R3, 0x0 ;  /* 0x0000000000037802 */ /* 0x000fe20000000f00 */
[----:B------:R-:W-:Y:S02]  /*80a0*/  HFMA2 R12, -RZ, RZ, 0, 5.9604644775390625e-08 ;  /* 0x00000001ff0c7431 */ /* 0x000fe400000001ff */
[----:B------:R-:W-:Y:S02]  /*80b0*/  IMAD.MOV.U32 R8, RZ, RZ, 0x192 ;  /* 0x00000192ff087424 */ /* 0x000fe400078e00ff */
[----:B------:R-:W-:Y:S01]  /*80c0*/  IMAD.MOV.U32 R13, RZ, RZ, RZ ;  /* 0x000000ffff0d7224 */ /* 0x000fe200078e00ff */
[----:B------:R-:W5:Y:S01]  /*80d0*/  LDCU.64 UR6, c[0x4][0x78] ;  /* 0x01000f00ff0677ac */ /* 0x000f620008000a00 */
[----:B----4-:R-:W4:Y:S01]  /*80e0*/  LDC.64 R2, c[0x4][R3] ;  /* 0x0100000003027b82 */ /* 0x010f220000000a00 */
[----:B------:R-:W2:Y:S01]  /*80f0*/  LDCU.64 UR4, c[0x4][0x10] ;  /* 0x01000200ff0477ac */ /* 0x000ea20008000a00 */
[----:B---3--:R-:W-:Y:S01]  /*8100*/  MOV R5, UR9 ;  /* 0x0000000900057c02 */ /* 0x008fe20008000f00 */
[----:B------:R-:W-:Y:S01]  /*8110*/  IMAD.U32 R4, RZ, RZ, UR8 ;  /* 0x00000008ff047e24 */ /* 0x000fe2000f8e00ff */
[----:B-----5:R-:W-:Y:S01]  /*8120*/  MOV R7, UR7 ;  /* 0x0000000700077c02 */ /* 0x020fe20008000f00 */
[----:B------:R-:W-:Y:S01]  /*8130*/  IMAD.U32 R6, RZ, RZ, UR6 ;  /* 0x00000006ff067e24 */ /* 0x000fe2000f8e00ff */
[----:B--2---:R-:W-:Y:S01]  /*8140*/  MOV R11, UR5 ;  /* 0x00000005000b7c02 */ /* 0x004fe20008000f00 */
[----:B------:R-:W-:Y:S02]  /*8150*/  IMAD.U32 R10, RZ, RZ, UR4 ;  /* 0x00000004ff0a7e24 */ /* 0x000fe4000f8e00ff */
[----:B------:R-:W-:Y:S07]  /*8160*/  LEPC R20, `(.L_x_125) ;  /* 0x000000001014794e */ /* 0x000fee0000000000 */
[----:B-1--4-:R-:W-:Y:S05]  /*8170*/  CALL.ABS.NOINC R2 ;  /* 0x0000000002007343 */ /* 0x012fea0003c00000 */
.L_x_125:
[C---:B-1----:R-:W-:Y:S01]  /*8180*/  SHF.L.U32 R40, R48.reuse, 0x10, RZ ;  /* 0x0000001030287819 */ /* 0x042fe200000006ff */
[----:B------:R-:W-:Y:S05]  /*8190*/  WARPSYNC.ALL ;  /* 0x0000000000007948 */ /* 0x000fea0003800000 */
[----:B------:R-:W-:Y:S01]  /*81a0*/  R2UR UR4, R39 ;  /* 0x00000000270472ca */ /* 0x000fe200000e0000 */
[----:B------:R-:W-:Y:S01]  /*81b0*/  BSSY.RECONVERGENT B0, `(.L_x_126) ;  /* 0x0000090000007945 */ /* 0x000fe20003800200 */
[----:B------:R-:W-:Y:S02]  /*81c0*/  LOP3.LUT R43, R48, 0xffff0000, RZ, 0xc0, !PT ;  /* 0xffff0000302b7812 */ /* 0x000fe400078ec0ff */
[----:B------:R-:W-:Y:S02]  /*81d0*/  LOP3.LUT R42, R49, 0xffff0000, RZ, 0xc0, !PT ;  /* 0xffff0000312a7812 */ /* 0x000fe400078ec0ff */
[----:B------:R-:W-:Y:S02]  /*81e0*/  SHF.L.U32 R45, R51, 0x10, RZ ;  /* 0x00000010332d7819 */ /* 0x000fe400000006ff */
[----:B------:R-:W-:Y:S02]  /*81f0*/  ISETP.NE.AND P6, PT, R98, RZ, PT ;  /* 0x000000ff6200720c */ /* 0x000fe40003fc5270 */
[----:B------:R-:W-:Y:S02]  /*8200*/  MOV R52, UR45 ;  /* 0x0000002d00347c02 */ /* 0x000fe40008000f00 */
[----:B------:R-:W-:Y:S01]  /*8210*/  MOV R61, UR61 ;  /* 0x0000003d003d7c02 */ /* 0x000fe20008000f00 */
[----:B----4-:R-:W1:Y:S01]  /*8220*/  LDTM.x32 R4, tmem[UR4+0x20] ;  /* 0x00002004000479ee */ /* 0x010e6200082c0000 */
[----:B------:R-:W-:Y:S02]  /*8230*/  LOP3.LUT R44, R75, 0xffff0000, RZ, 0xc0, !PT ;  /* 0xffff00004b2c7812 */ /* 0x000fe400078ec0ff */
[----:B------:R-:W-:Y:S02]  /*8240*/  ISETP.NE.AND P0, PT, R95, RZ, PT ;  /* 0x000000ff5f00720c */ /* 0x000fe40003f05270 */
[----:B------:R-:W-:Y:S03]  /*8250*/  LEA R62, R46, UR43, 0x3 ;  /* 0x0000002b2e3e7c11 */ /* 0x000fe6000f8e18ff */
[----:B------:R-:W-:Y:S02]  /*8260*/  @P6 LEA R52, R52, UR43, 0x3 ;  /* 0x0000002b34346c11 */ /* 0x000fe4000f8e18ff */
[----:B------:R-:W-:Y:S02]  /*8270*/  @P6 SHF.L.U32 R63, R90, 0x1f, RZ ;  /* 0x0000001f5a3f6819 */ /* 0x000fe400000006ff */
[----:B------:R-:W-:Y:S04]  /*8280*/  @P6 IADD3 R52, PT, PT, R52, 0x50, RZ ;  /* 0x0000005034346810 */ /* 0x000fe80007ffe0ff */
[----:B------:R-:W-:Y:S01]  /*8290*/  @P6 PRMT R61, R61, 0x654, R52 ;  /* 0x000006543d3d6816 */ /* 0x000fe20000000034 */
[C---:B-1----:R-:W-:Y:S01]  /*82a0*/  FMUL R0, R38.reuse, R4 ;  /* 0x0000000426007220 */ /* 0x042fe20000400000 */
[C---:B------:R-:W-:Y:S01]  /*82b0*/  FMUL R2, R38.reuse, R5 ;  /* 0x0000000526027220 */ /* 0x040fe20000400000 */
[C---:B------:R-:W-:Y:S01]  /*82c0*/  FMUL R3, R38.reuse, R6 ;  /* 0x0000000626037220 */ /* 0x040fe20000400000 */
[----:B------:R-:W-:Y:S01]  /*82d0*/  FMUL R7, R38, R7 ;  /* 0x0000000726077220 */ /* 0x000fe20000400000 */
[----:B------:R-:W-:Y:S01]  /*82e0*/  FFMA R0, R41, R40, R0 ;  /* 0x0000002829007223 */ /* 0x000fe20000000000 */
[----:B------:R-:W-:Y:S01]  /*82f0*/  SHF.L.U32 R40, R49, 0x10, RZ ;  /* 0x0000001031287819 */ /* 0x000fe200000006ff */
[C---:B------:R-:W-:Y:S01]  /*8300*/  FFMA R2, R41.reuse, R43, R2 ;  /* 0x0000002b29027223 */ /* 0x040fe20000000002 */
[----:B------:R-:W-:Y:S01]  /*8310*/  SHF.L.U32 R43, R50, 0x10, RZ ;  /* 0x00000010322b7819 */ /* 0x000fe200000006ff */
[C---:B------:R-:W-:Y:S01]  /*8320*/  FMUL R4, R38.reuse, R8 ;  /* 0x0000000826047220 */ /* 0x040fe20000400000 */
[----:B------:R-:W-:Y:S01]  /*8330*/  FMUL R5, R38, R9 ;  /* 0x0000000926057220 */ /* 0x000fe20000400000 */
[C---:B------:R-:W-:Y:S01]  /*8340*/  FFMA R3, R41.reuse, R40, R3 ;  /* 0x0000002829037223 */ /* 0x040fe20000000003 */
[----:B------:R-:W-:Y:S01]  /*8350*/  LOP3.LUT R40, R50, 0xffff0000, RZ, 0xc0, !PT ;  /* 0xffff000032287812 */ /* 0x000fe200078ec0ff */
[----:B------:R-:W-:Y:S01]  /*8360*/  FFMA R7, R41, R42, R7 ;  /* 0x0000002a29077223 */ /* 0x000fe20000000007 */
[----:B------:R-:W-:Y:S01]  /*8370*/  LOP3.LUT R42, R51, 0xffff0000, RZ, 0xc0, !PT ;  /* 0xffff0000332a7812 */ /* 0x000fe200078ec0ff */
[----:B------:R-:W-:Y:S01]  /*8380*/  FMUL R6, R38, R10 ;  /* 0x0000000a26067220 */ /* 0x000fe20000400000 */
[----:B------:R-:W-:Y:S01]  /*8390*/  F2FP.BF16.F32.PACK_AB R52, R2, R0 ;  /* 0x000000000234723e */ /* 0x000fe200000010ff */
[----:B------:R-:W-:Y:S01]  /*83a0*/  FMUL R11, R38, R11 ;  /* 0x0000000b260b7220 */ /* 0x000fe20000400000 */
[----:B------:R-:W-:Y:S01]  /*83b0*/  F2FP.BF16.F32.PACK_AB R53, R7, R3 ;  /* 0x000000030735723e */ /* 0x000fe200000010ff */
        /* <DEDUP_REMOVED lines=20> */
[C---:B------:R-:W-:Y:S01]  /*8500*/  FMUL R12, R38.reuse, R16 ;  /* 0x00000010260c7220 */ /* 0x040fe20000400000 */
        /* <DEDUP_REMOVED lines=13> */
[----:B------:R1:W-:Y:S01]  /*85e0*/  STS.128 [R93+0x2000], R52 ;  /* 0x002000345d007388 */ /* 0x0003e20000000c00 */
[----:B------:R-:W-:Y:S01]  /*85f0*/  F2FP.BF16.F32.PACK_AB R70, R13, R12 ;  /* 0x0000000c0d46723e */ /* 0x000fe200000010ff */
[----:B------:R-:W-:Y:S01]  /*8600*/  FFMA R19, R41, R40, R19 ;  /* 0x0000002829137223 */ /* 0x000fe20000000013 */
[----:B------:R-:W-:Y:S01]  /*8610*/  LOP3.LUT R40, R64, 0xffff0000, RZ, 0xc0, !PT ;  /* 0xffff000040287812 */ /* 0x000fe200078ec0ff */
[C---:B------:R-:W-:Y:S01]  /*8620*/  FMUL R16, R38.reuse, R20 ;  /* 0x0000001426107220 */ /* 0x040fe20000400000 */
[C---:B------:R-:W-:Y:S01]  /*8630*/  FMUL R17, R38.reuse, R21 ;  /* 0x0000001526117220 */ /* 0x040fe20000400000 */
[C---:B------:R-:W-:Y:S01]  /*8640*/  FMUL R18, R38.reuse, R22 ;  /* 0x0000001626127220 */ /* 0x040fe20000400000 */
[----:B------:R-:W-:Y:S01]  /*8650*/  F2FP.BF16.F32.PACK_AB R71, R19, R14 ;  /* 0x0000000e1347723e */ /* 0x000fe200000010ff */
[----:B------:R-:W-:Y:S01]  /*8660*/  FMUL R23, R38, R23 ;  /* 0x0000001726177220 */ /* 0x000fe20000400000 */
[----:B------:R-:W-:Y:S01]  /*8670*/  FFMA R16, R41, R43, R16 ;  /* 0x0000002b29107223 */ /* 0x000fe20000000010 */
[----:B------:R-:W-:Y:S01]  /*8680*/  SHF.L.U32 R43, R67, 0x10, RZ ;  /* 0x00000010432b7819 */ /* 0x000fe200000006ff */
[C---:B------:R-:W-:Y:S01]  /*8690*/  FFMA R17, R41.reuse, R40, R17 ;  /* 0x0000002829117223 */ /* 0x040fe20000000011 */
[----:B------:R1:W-:Y:S01]  /*86a0*/  STS.128 [R92+0x2010], R68 ;  /* 0x002010445c007388 */ /* 0x0003e20000000c00 */
        /* <DEDUP_REMOVED lines=8> */
[C---:B------:R-:W-:Y:S01]  /*8730*/  FMUL R22, R38.reuse, R26 ;  /* 0x0000001a26167220 */ /* 0x040fe20000400000 */
[----:B------:R-:W-:Y:S01]  /*8740*/  FFMA R20, R41, R40, R20 ;  /* 0x0000002829147223 */ /* 0x000fe20000000014 */
[----:B------:R-:W-:Y:S01]  /*8750*/  LOP3.LUT R40, R67, 0xffff0000, RZ, 0xc0, !PT ;  /* 0xffff000043287812 */ /* 0x000fe200078ec0ff */
[C---:B------:R-:W-:Y:S01]  /*8760*/  FFMA R21, R41.reuse, R42, R21 ;  /* 0x0000002a29157223 */ /* 0x040fe20000000015 */
[C---:B------:R-:W-:Y:S01]  /*8770*/  FFMA R22, R41.reuse, R43, R22 ;  /* 0x0000002b29167223 */ /* 0x040fe20000000016 */
[----:B------:R-:W-:Y:S01]  /*8780*/  FMUL R27, R38, R27 ;  /* 0x0000001b261b7220 */ /* 0x000fe20000400000 */
[----:B------:R-:W-:Y:S01]  /*8790*/  SHF.L.U32 R43, R72, 0x10, RZ ;  /* 0x00000010482b7819 */ /* 0x000fe200000006ff */
[----:B------:R-:W-:Y:S01]  /*87a0*/  FMUL R24, R38, R28 ;  /* 0x0000001c26187220 */ /* 0x000fe20000400000 */
[----:B------:R-:W-:Y:S01]  /*87b0*/  LOP3.LUT R42, R72, 0xffff0000, RZ, 0xc0, !PT ;  /* 0xffff0000482a7812 */ /* 0x000fe200078ec0ff */
[C---:B------:R-:W-:Y:S01]  /*87c0*/  FMUL R25, R38.reuse, R29 ;  /* 0x0000001d26197220 */ /* 0x040fe20000400000 */
[C---:B------:R-:W-:Y:S01]  /*87d0*/  FMUL R26, R38.reuse, R30 ;  /* 0x0000001e261a7220 */ /* 0x040fe20000400000 */
[C---:B------:R-:W-:Y:S01]  /*87e0*/  FFMA R27, R41.reuse, R40, R27 ;  /* 0x00000028291b7223 */ /* 0x040fe2000000001b */
[----:B------:R-:W-:Y:S01]  /*87f0*/  FFMA R24, R41, R43, R24 ;  /* 0x0000002b29187223 */ /* 0x000fe20000000018 */
[----:B------:R-:W-:Y:S01]  /*8800*/  LOP3.LUT R40, R73, 0xffff0000, RZ, 0xc0, !PT ;  /* 0xffff000049287812 */ /* 0x000fe200078ec0ff */
[C---:B------:R-:W-:Y:S01]  /*8810*/  FFMA R25, R41.reuse, R42, R25 ;  /* 0x0000002a29197223 */ /* 0x040fe20000000019 */
[----:B------:R-:W-:Y:S01]  /*8820*/  FMUL R31, R38, R31 ;  /* 0x0000001f261f7220 */ /* 0x000fe20000400000 */
[----:B------:R-:W-:Y:S01]  /*8830*/  SHF.L.U32 R43, R74, 0x10, RZ ;  /* 0x000000104a2b7819 */ /* 0x000fe200000006ff */
[----:B------:R-:W-:Y:S01]  /*8840*/  FFMA R26, R41, R45, R26 ;  /* 0x0000002d291a7223 */ /* 0x000fe2000000001a */
        /* <DEDUP_REMOVED lines=29> */
[----:B------:R-:W-:Y:S02]  /*8a20*/  UIADD3 UR9, UPT, UPT, UR49, 0x20, URZ ;  /* 0x0000002031097890 */ /* 0x000fe4000fffe0ff */
[----:B------:R-:W-:Y:S01]  /*8a30*/  UIADD3 UR8, UPT, UPT, UR43, 0x2200, URZ ;  /* 0x000022002b087890 */ /* 0x000fe2000fffe0ff */
[----:B------:R-:W-:Y:S01]  /*8a40*/  UMOV UR10, UR50 ;  /* 0x00000032000a7c82 */ /* 0x000fe20008000000 */
[----:B------:R-:W-:Y:S01]  /*8a50*/  UMOV UR11, UR52 ;  /* 0x00000034000b7c82 */ /* 0x000fe20008000000 */
[----:B---3--:R-:W-:Y:S04]  /*8a60*/  UIADD3 UR4, UP0, UPT, UR6, 0xa80, URZ ;  /* 0x00000a8006047890 */ /* 0x008fe8000ff1e0ff */
[----:B------:R-:W-:Y:S09]  /*8a70*/  UIADD3.X UR5, UPT, UPT, URZ, UR7, URZ, UP0, !UPT ;  /* 0x00000007ff057290 */ /* 0x000ff200087fe4ff */
[----:B------:R3:W-:Y:S01]  /*8a80*/  UTMASTG.3D [UR8], [UR4] ;  /* 0x00000008040073b5 */ /* 0x0007e20008010000 */
[----:B------:R0:W-:Y:S01]  /*8a90*/  UTMACMDFLUSH ;  /* 0x00000000000079b7 */ /* 0x0001e20000000000 */
[----:B---3--:R-:W-:Y:S04]  /*8aa0*/  DEPBAR.LE SB0, 0x1 ;  /* 0x000080400000791a */ /* 0x008fe80000000000 */
.L_x_127:
[----:B------:R-:W-:Y:S05]  /*8ab0*/  BSYNC.RECONVERGENT B0 ;  /* 0x0000000000007941 */ /* 0x000fea0003800200 */
.L_x_126:
[----:B------:R-:W-:Y:S01]  /*8ac0*/  BAR.SYNC.DEFER_BLOCKING 0x1, 0x80 ;  /* 0x0042000000007b1d */ /* 0x000fe20000010000 */
[----:B------:R-:W-:Y:S04]  /*8ad0*/  UIADD3 UR4, UPT, UPT, UR45, 0x1, URZ ;  /* 0x000000012d047890 */ /* 0x000fe8000fffe0ff */
[----:B------:R-:W-:Y:S04]  /*8ae0*/  UISETP.NE.AND UP0, UPT, UR4, 0x4, UPT ;  /* 0x000000040400788c */ /* 0x000fe8000bf05270 */
[----:B------:R-:W-:Y:S01]  /*8af0*/  USEL UR44, UR4, URZ, UP0 ;  /* 0x000000ff042c7287 */ /* 0x000fe20008000000 */
[----:B------:R3:W-:Y:S01]  /*8b00*/  @P6 SYNCS.ARRIVE.TRANS64.RED.A1T0 RZ, [R61+URZ], RZ ;  /* 0x000000ff3dff69a7 */ /* 0x0007e200081004ff */
[----:B------:R-:W-:Y:S01]  /*8b10*/  BSSY B1, `(.L_x_128) ;  /* 0x0000017000017945 */ /* 0x000fe20003800000 */
[----:B------:R-:W4:Y:S02]  /*8b20*/  @P6 SYNCS.PHASECHK.TRANS64.TRYWAIT P0, [R62+URZ+0x30], R63 ;  /* 0x0000303f3e0065a7 */ /* 0x000f2400080011ff */
[----:B----4-:R-:W-:Y:S01]  /*8b30*/  @P6 SEL R47, RZ, 0x1, !P0 ;  /* 0x00000001ff2f6807 */ /* 0x010fe20004000000 */
[----:B---3--:R-:W-:Y:S06]  /*8b40*/  @!P6 BRA `(.L_x_129) ;  /* 0x00000000004ce947 */ /* 0x008fec0003800000 */
        /* <DEDUP_REMOVED lines=9> */
[----:B------:R-:W-:Y:S04]  /*8be0*/  SHF.L.U32 R5, R90, 0x1f, RZ ;  /* 0x0000001f5a057819 */ /* 0x000fe800000006ff */
[----:B------:R-:W3:Y:S02]  /*8bf0*/  SYNCS.PHASECHK.TRANS64.TRYWAIT P0, [R62+URZ+0x30], R5 ;  /* 0x000030053e0075a7 */ /* 0x000ee400080011ff */
[----:B---3--:R-:W-:Y:S05]  /*8c00*/  @!P0 BRA `(.L_x_132) ;  /* 0x0000002400808947 */ /* 0x008fea0003800000 */
.L_x_131:
[----:B------:R-:W-:Y:S05]  /*8c10*/  BSYNC B0 ;  /* 0x0000000000007941 */ /* 0x000fea0003800000 */
.L_x_130:
[----:B------:R-:W-:Y:S02]  /*8c20*/  ISETP.NE.AND P0, PT, R60, RZ, PT ;  /* 0x000000ff3c00720c */ /* 0x000fe40003f05270 */
[----:B------:R-:W-:Y:S11]  /*8c30*/  IADD3 R46, PT, PT, R46, 0x1, RZ ;  /* 0x000000012e2e7810 */ /* 0x000ff60007ffe0ff */
[----:B------:R4:W1:Y:S04]  /*8c40*/  @P0 LDS.128 R48, [R4] ;  /* 0x0000000004300984 */ /* 0x0008680000000c00 */
[----:B------:R4:W1:Y:S04]  /*8c50*/  @P0 LDS.128 R56, [R3+0x10] ;  /* 0x0000100003380984 */ /* 0x0008680000000c00 */
[----:B------:R4:W1:Y:S04]  /*8c60*/  @P0 LDS.128 R64, [R2+0x20] ;  /* 0x0000200002400984 */ /* 0x0008680000000c00 */
[----:B------:R4:W1:Y:S02]  /*8c70*/  @P0 LDS.128 R72, [R0+0x30] ;  /* 0x0000300000480984 */ /* 0x0008640000000c00 */
.L_x_129:
[----:B------:R-:W-:Y:S05]  /*8c80*/  BSYNC B1 ;  /* 0x0000000000017941 */ /* 0x000fea0003800000 */
.L_x_128:
[----:B----4-:R-:W-:Y:S05]  /*8c90*/  VIADD R0, R39, 0x40 ;  /* 0x0000004027007836 */ /* 0x010fea0000000000 */
        /* <DEDUP_REMOVED lines=9> */
[----:B------:R-:W4:Y:S01]  /*8d30*/  LDCU.64 UR6, c[0x4][0x78] ;  /* 0x01000f00ff0677ac */ /* 0x000f220008000a00 */
[----:B------:R-:W1:Y:S01]  /*8d40*/  LDC.64 R2, c[0x4][R3] ;  /* 0x0100000003027b82 */ /* 0x000e620000000a00 */
[----:B------:R-:W5:Y:S01]  /*8d50*/  LDCU.64 UR4, c[0x4][0x10] ;  /* 0x01000200ff0477ac */ /* 0x000f620008000a00 */
[----:B---3--:R-:W-:Y:S01]  /*8d60*/  MOV R5, UR9 ;  /* 0x0000000900057c02 */ /* 0x008fe20008000f00 */
[----:B------:R-:W-:Y:S01]  /*8d70*/  IMAD.U32 R4, RZ, RZ, UR8 ;  /* 0x00000008ff047e24 */ /* 0x000fe2000f8e00ff */
[----:B----4-:R-:W-:Y:S01]  /*8d80*/  MOV R7, UR7 ;  /* 0x0000000700077c02 */ /* 0x010fe20008000f00 */
[----:B------:R-:W-:Y:S01]  /*8d90*/  IMAD.U32 R6, RZ, RZ, UR6 ;  /* 0x00000006ff067e24 */ /* 0x000fe2000f8e00ff */
[----:B-----5:R-:W-:Y:S01]  /*8da0*/  MOV R11, UR5 ;  /* 0x00000005000b7c02 */ /* 0x020fe20008000f00 */
[----:B------:R-:W-:Y:S02]  /*8db0*/  IMAD.U32 R10, RZ, RZ, UR4 ;  /* 0x00000004ff0a7e24 */ /* 0x000fe4000f8e00ff */
[----:B------:R-:W-:Y:S07]  /*8dc0*/  LEPC R20, `(.L_x_133) ;  /* 0x000000001014794e */ /* 0x000fee0000000000 */
[----:B-12---:R-:W-:Y:S05]  /*8dd0*/  CALL.ABS.NOINC R2 ;  /* 0x0000000002007343 */ /* 0x006fea0003c00000 */
.L_x_133:
        /* <DEDUP_REMOVED lines=10> */
[----:B---3--:R-:W1:Y:S01]  /*8e80*/  LDTM.x32 R4, tmem[UR4+0x40] ;  /* 0x00004004000479ee */ /* 0x008e6200082c0000 */
        /* <DEDUP_REMOVED lines=136> */
.L_x_135:
[----:B------:R-:W-:Y:S05]  /*9710*/  BSYNC.RECONVERGENT B0 ;  /* 0x0000000000007941 */ /* 0x000fea0003800200 */
.L_x_134:
        /* <DEDUP_REMOVED lines=21> */
.L_x_139:
[----:B------:R-:W-:Y:S05]  /*9870*/  BSYNC B0 ;  /* 0x0000000000007941 */ /* 0x000fea0003800000 */
.L_x_138:
[----:B------:R-:W-:Y:S11]  /*9880*/  ISETP.NE.AND P0, PT, R60, RZ, PT ;  /* 0x000000ff3c00720c */ /* 0x000ff60003f05270 */
[----:B------:R-:W-:Y:S02]  /*9890*/  @!UPT UIADD3 URZ, UPT, UPT, URZ, URZ, URZ ;  /* 0x000000fffffff290 */ /* 0x000fe4000fffe0ff */
[----:B------:R4:W1:Y:S04]  /*98a0*/  @P0 LDS.128 R48, [R3] ;  /* 0x0000000003300984 */ /* 0x0008680000000c00 */
[----:B------:R4:W1:Y:S04]  /*98b0*/  @P0 LDS.128 R56, [R2+0x10] ;  /* 0x0000100002380984 */ /* 0x0008680000000c00 */
[----:B------:R4:W1:Y:S04]  /*98c0*/  @P0 LDS.128 R64, [R0+0x20] ;  /* 0x0000200000400984 */ /* 0x0008680000000c00 */
[----:B------:R4:W1:Y:S02]  /*98d0*/  @P0 LDS.128 R72, [R46+0x30] ;  /* 0x000030002e480984 */ /* 0x0008640000000c00 */
.L_x_137:
[----:B------:R-:W-:Y:S05]  /*98e0*/  BSYNC B1 ;  /* 0x0000000000017941 */ /* 0x000fea0003800000 */
.L_x_136:
        /* <DEDUP_REMOVED lines=21> */
.L_x_141:
[----:B------:R-:W-:Y:S01]  /*9a40*/  ISETP.NE.AND P0, PT, R95, RZ, PT ;  /* 0x000000ff5f00720c */ /* 0x000fe20003f05270 */
[----:B------:R-:W-:Y:S05]  /*9a50*/  WARPSYNC.ALL ;  /* 0x0000000000007948 */ /* 0x000fea0003800000 */
[----:B------:R-:W-:Y:S01]  /*9a60*/  R2UR UR4, R39 ;  /* 0x00000000270472ca */ /* 0x000fe200000e0000 */
[----:B------:R-:W-:Y:S01]  /*9a70*/  BSSY.RECONVERGENT B0, `(.L_x_142) ;  /* 0x000008c000007945 */ /* 0x000fe20003800200 */
[C---:B-1----:R-:W-:Y:S02]  /*9a80*/  SHF.L.U32 R40, R48.reuse, 0x10, RZ ;  /* 0x0000001030287819 */ /* 0x042fe400000006ff */
[----:B------:R-:W-:Y:S02]  /*9a90*/  LOP3.LUT R42, R48, 0xffff0000, RZ, 0xc0, !PT ;  /* 0xffff0000302a7812 */ /* 0x000fe400078ec0ff */
[C---:B------:R-:W-:Y:S02]  /*9aa0*/  SHF.L.U32 R43, R49.reuse, 0x10, RZ ;  /* 0x00000010312b7819 */ /* 0x040fe400000006ff */
[----:B------:R-:W-:Y:S02]  /*9ab0*/  LOP3.LUT R44, R49, 0xffff0000, RZ, 0xc0, !PT ;  /* 0xffff0000312c7812 */ /* 0x000fe400078ec0ff */
[C---:B------:R-:W-:Y:S02]  /*9ac0*/  SHF.L.U32 R45, R50.reuse, 0x10, RZ ;  /* 0x00000010322d7819 */ /* 0x040fe400000006ff */
[----:B------:R-:W-:Y:S01]  /*9ad0*/  LOP3.LUT R46, R50, 0xffff0000, RZ, 0xc0, !PT ;  /* 0xffff0000322e7812 */ /* 0x000fe200078ec0ff */
[----:B---3--:R-:W1:Y:S01]  /*9ae0*/  LDTM.x32 R4, tmem[UR4+0x60] ;  /* 0x00006004000479ee */ /* 0x008e6200082c0000 */
[C---:B------:R-:W-:Y:S01]  /*9af0*/  SHF.L.U32 R47, R51.reuse, 0x10, RZ ;  /* 0x00000010332f7819 */ /* 0x040fe200000006ff */
[----:B------:R-:W-:Y:S01]  /*9b00*/  NOP ;  /* 0x0000000000007918 */ /* 0x000fe20000000000 */
[----:B------:R-:W-:Y:S02]  /*9b10*/  LOP3.LUT R48, R51, 0xffff0000, RZ, 0xc0, !PT ;  /* 0xffff000033307812 */ /* 0x000fe400078ec0ff */
[C---:B------:R-:W-:Y:S02]  /*9b20*/  SHF.L.U32 R49, R56.reuse, 0x10, RZ ;  /* 0x0000001038317819 */ /* 0x040fe400000006ff */
[----:B------:R-:W-:Y:S02]  /*9b30*/  LOP3.LUT R51, R56, 0xffff0000, RZ, 0xc0, !PT ;  /* 0xffff000038337812 */ /* 0x000fe400078ec0ff */
[C---:B------:R-:W-:Y:S02]  /*9b40*/  SHF.L.U32 R50, R57.reuse, 0x10, RZ ;  /* 0x0000001039327819 */ /* 0x040fe400000006ff */
[----:B------:R-:W-:Y:S02]  /*9b50*/  LOP3.LUT R52, R57, 0xffff0000, RZ, 0xc0, !PT ;  /* 0xffff000039347812 */ /* 0x000fe400078ec0ff */
[C---:B------:R-:W-:Y:S02]  /*9b60*/  SHF.L.U32 R53, R58.reuse, 0x10, RZ ;  /* 0x000000103a357819 */ /* 0x040fe400000006ff */
[----:B------:R-:W-:Y:S02]  /*9b70*/  LOP3.LUT R54, R58, 0xffff0000, RZ, 0xc0, !PT ;  /* 0xffff00003a367812 */ /* 0x000fe400078ec0ff */
[----:B------:R-:W-:Y:S02]  /*9b80*/  SHF.L.U32 R55, R59, 0x10, RZ ;  /* 0x000000103b377819 */ /* 0x000fe400000006ff */
[----:B------:R-:W-:Y:S02]  /*9b90*/  IADD3 R99, PT, PT, R99, 0xb0, RZ ;  /* 0x000000b063637810 */ /* 0x000fe40007ffe0ff */
[----:B------:R-:W-:Y:S02]  /*9ba0*/  LOP3.LUT R56, R59, 0xffff0000, RZ, 0xc0, !PT ;  /* 0xffff00003b387812 */ /* 0x000fe400078ec0ff */
[----:B------:R-:W-:Y:S01]  /*9bb0*/  SHF.L.U32 R57, R64, 0x10, RZ ;  /* 0x0000001040397819 */ /* 0x000fe200000006ff */
[----:B-1----:R-:W-:Y:S01]  /*9bc0*/  FMUL R4, R38, R4 ;  /* 0x0000000426047220 */ /* 0x002fe20000400000 */
[----:B------:R-:W-:Y:S01]  /*9bd0*/  LOP3.LUT R58, R64, 0xffff0000, RZ, 0xc0, !PT ;  /* 0xffff0000403a7812 */ /* 0x000fe200078ec0ff */
[C---:B------:R-:W-:Y:S01]  /*9be0*/  FMUL R5, R38.reuse, R5 ;  /* 0x0000000526057220 */ /* 0x040fe20000400000 */
[----:B------:R-:W-:Y:S01]  /*9bf0*/  LOP3.LUT R99, R99, 0xfefffff8, RZ, 0xc0, !PT ;  /* 0xfefffff863637812 */ /* 0x000fe200078ec0ff */
[C---:B------:R-:W-:Y:S01]  /*9c00*/  FFMA R4, R41.reuse, R40, R4 ;  /* 0x0000002829047223 */ /* 0x040fe20000000004 */
[C---:B------:R-:W-:Y:S01]  /*9c10*/  FMUL R6, R38.reuse, R6 ;  /* 0x0000000626067220 */ /* 0x040fe20000400000 */
[----:B------:R-:W-:Y:S01]  /*9c20*/  FFMA R5, R41, R42, R5 ;  /* 0x0000002a29057223 */ /* 0x000fe20000000005 */
[----:B------:R-:W-:Y:S01]  /*9c30*/  SHF.L.U32 R59, R65, 0x10, RZ ;  /* 0x00000010413b7819 */ /* 0x000fe200000006ff */
[----:B------:R1:W-:Y:S01]  /*9c40*/  SYNCS.ARRIVE.TRANS64.RED.A1T0 RZ, [R99+URZ], RZ ;  /* 0x000000ff63ff79a7 */ /* 0x0003e200081004ff */
[----:B------:R-:W-:Y:S01]  /*9c50*/  FFMA R6, R41, R43, R6 ;  /* 0x0000002b29067223 */ /* 0x000fe20000000006 */
[C---:B------:R-:W-:Y:S01]  /*9c60*/  FMUL R7, R38.reuse, R7 ;  /* 0x0000000726077220 */ /* 0x040fe20000400000 */
[----:B------:R-:W-:Y:S01]  /*9c70*/  F2FP.BF16.F32.PACK_AB R100, R5, R4 ;  /* 0x000000040564723e */ /* 0x000fe200000010ff */
[C---:B------:R-:W-:Y:S01]  /*9c80*/  FMUL R8, R38.reuse, R8 ;  /* 0x0000000826087220 */ /* 0x040fe20000400000 */
[----:B------:R-:W-:Y:S01]  /*9c90*/  FMUL R9, R38, R9 ;  /* 0x0000000926097220 */ /* 0x000fe20000400000 */
[----:B------:R-:W-:Y:S01]  /*9ca0*/  LOP3.LUT R60, R65, 0xffff0000, RZ, 0xc0, !PT ;  /* 0xffff0000413c7812 */ /* 0x000fe200078ec0ff */
[C---:B------:R-:W-:Y:S01]  /*9cb0*/  FFMA R7, R41.reuse, R44, R7 ;  /* 0x0000002c29077223 */ /* 0x040fe20000000007 */
[C---:B------:R-:W-:Y:S01]  /*9cc0*/  FFMA R8, R41.reuse, R45, R8 ;  /* 0x0000002d29087223 */ /* 0x040fe20000000008 */
[----:B------:R-:W-:Y:S01]  /*9cd0*/  SHF.L.U32 R61, R66, 0x10, RZ ;  /* 0x00000010423d7819 */ /* 0x000fe200000006ff */
[----:B------:R-:W-:Y:S01]  /*9ce0*/  FFMA R9, R41, R46, R9 ;  /* 0x0000002e29097223 */ /* 0x000fe20000000009 */
[C---:B------:R-:W-:Y:S01]  /*9cf0*/  FMUL R10, R38.reuse, R10 ;  /* 0x0000000a260a7220 */ /* 0x040fe20000400000 */
[----:B------:R-:W-:Y:S01]  /*9d00*/  F2FP.BF16.F32.PACK_AB R101, R7, R6 ;  /* 0x000000060765723e */ /* 0x000fe200000010ff */
[C---:B------:R-:W-:Y:S01]  /*9d10*/  FMUL R11, R38.reuse, R11 ;  /* 0x0000000b260b7220 */ /* 0x040fe20000400000 */
[----:B------:R-:W-:Y:S01]  /*9d20*/  FMUL R0, R38, R12 ;  /* 0x0000000c26007220 */ /* 0x000fe20000400000 */
[----:B------:R-:W-:Y:S01]  /*9d30*/  F2FP.BF16.F32.PACK_AB R102, R9, R8 ;  /* 0x000000080966723e */ /* 0x000fe200000010ff */
[C---:B------:R-:W-:Y:S01]  /*9d40*/  FFMA R10, R41.reuse, R47, R10 ;  /* 0x0000002f290a7223 */ /* 0x040fe2000000000a */
[C---:B------:R-:W-:Y:S01]  /*9d50*/  FFMA R11, R41.reuse, R48, R11 ;  /* 0x00000030290b7223 */ /* 0x040fe2000000000b */
[----:B------:R-:W-:Y:S01]  /*9d60*/  LOP3.LUT R62, R66, 0xffff0000, RZ, 0xc0, !PT ;  /* 0xffff0000423e7812 */ /* 0x000fe200078ec0ff */
[----:B------:R-:W-:Y:S01]  /*9d70*/  FFMA R0, R41, R49, R0 ;  /* 0x0000003129007223 */ /* 0x000fe20000000000 */
[C---:B------:R-:W-:Y:S01]  /*9d80*/  FMUL R2, R38.reuse, R13 ;  /* 0x0000000d26027220 */ /* 0x040fe20000400000 */
[----:B------:R-:W-:Y:S01]  /*9d90*/  SHF.L.U32 R63, R67, 0x10, RZ ;  /* 0x00000010433f7819 */ /* 0x000fe200000006ff */
[C---:B------:R-:W-:Y:S01]  /*9da0*/  FMUL R3, R38.reuse, R14 ;  /* 0x0000000e26037220 */ /* 0x040fe20000400000 */
[----:B------:R-:W-:Y:S01]  /*9db0*/  F2FP.BF16.F32.PACK_AB R103, R11, R10 ;  /* 0x0000000a0b67723e */ /* 0x000fe200000010ff */
[----:B------:R-:W-:Y:S01]  /*9dc0*/  FFMA R2, R41, R51, R2 ;  /* 0x0000003329027223 */ /* 0x000fe20000000002 */
[C---:B------:R-:W-:Y:S01]  /*9dd0*/  FMUL R15, R38.reuse, R15 ;  /* 0x0000000f260f7220 */ /* 0x040fe20000400000 */
[C---:B------:R-:W-:Y:S01]  /*9de0*/  FMUL R12, R38.reuse, R16 ;  /* 0x00000010260c7220 */ /* 0x040fe20000400000 */
[----:B------:R-:W-:Y:S01]  /*9df0*/  FMUL R13, R38, R17 ;  /* 0x00000011260d7220 */ /* 0x000fe20000400000 */
[----:B------:R1:W-:Y:S01]  /*9e00*/  STS.128 [R93+0x6000], R100 ;  /* 0x006000645d007388 */ /* 0x0003e20000000c00 */
[----:B------:R-:W-:Y:S01]  /*9e10*/  LOP3.LUT R64, R67, 0xffff0000, RZ, 0xc0, !PT ;  /* 0xffff000043407812 */ /* 0x000fe200078ec0ff */
[C---:B------:R-:W-:Y:S01]  /*9e20*/  FFMA R3, R41.reuse, R50, R3 ;  /* 0x0000003229037223 */ /* 0x040fe20000000003 */
[----:B------:R-:W-:Y:S01]  /*9e30*/  SHF.L.U32 R65, R72, 0x10, RZ ;  /* 0x0000001048417819 */ /* 0x000fe200000006ff */
[C---:B------:R-:W-:Y:S01]  /*9e40*/  FFMA R15, R41.reuse, R52, R15 ;  /* 0x00000034290f7223 */ /* 0x040fe2000000000f */
[----:B------:R-:W-:Y:S01]  /*9e50*/  F2FP.BF16.F32.PACK_AB R104, R2, R0 ;  /* 0x000000000268723e */ /* 0x000fe200000010ff */
[C---:B------:R-:W-:Y:S01]  /*9e60*/  FFMA R12, R41.reuse, R53, R12 ;  /* 0x00000035290c7223 */ /* 0x040fe2000000000c */
[C---:B------:R-:W-:Y:S01]  /*9e70*/  FFMA R13, R41.reuse, R54, R13 ;  /* 0x00000036290d7223 */ /* 0x040fe2000000000d */
[C---:B------:R-:W-:Y:S01]  /*9e80*/  FMUL R14, R38.reuse, R18 ;  /* 0x00000012260e7220 */ /* 0x040fe20000400000 */
[C---:B------:R-:W-:Y:S01]  /*9e90*/  FMUL R19, R38.reuse, R19 ;  /* 0x0000001326137220 */ /* 0x040fe20000400000 */
[C---:B------:R-:W-:Y:S01]  /*9ea0*/  FMUL R16, R38.reuse, R20 ;  /* 0x0000001426107220 */ /* 0x040fe20000400000 */
[C---:B------:R-:W-:Y:S01]  /*9eb0*/  FMUL R17, R38.reuse, R21 ;  /* 0x0000001526117220 */ /* 0x040fe20000400000 */
[C---:B------:R-:W-:Y:S01]  /*9ec0*/  FFMA R14, R41.reuse, R55, R14 ;  /* 0x00000037290e7223 */ /* 0x040fe2000000000e */
        /* <DEDUP_REMOVED lines=9> */
[----:B------:R-:W-:Y:S01]  /*9f60*/  FFMA R23, R41, R60, R23 ;  /* 0x0000003c29177223 */ /* 0x000fe20000000017 */
[C---:B------:R-:W-:Y:S01]  /*9f70*/  FMUL R27, R38.reuse, R27 ;  /* 0x0000001b261b7220 */ /* 0x040fe20000400000 */
[----:B------:R-:W-:Y:S01]  /*9f80*/  F2FP.BF16.F32.PACK_AB R105, R15, R3 ;  /* 0x000000030f69723e */ /* 0x000fe200000010ff */
[----:B------:R-:W-:Y:S01]  /*9f90*/  FFMA R20, R41, R61, R20 ;  /* 0x0000003d29147223 */ /* 0x000fe20000000014 */
[----:B------:R-:W-:Y:S01]  /*9fa0*/  F2FP.BF16.F32.PACK_AB R106, R13, R12 ;  /* 0x0000000c0d6a723e */ /* 0x000fe200000010ff */
[----:B------:R-:W-:Y:S01]  /*9fb0*/  FMUL R24, R38, R28 ;  /* 0x0000001c26187220 */ /* 0x000fe20000400000 */
[----:B------:R-:W-:Y:S01]  /*9fc0*/  F2FP.BF16.F32.PACK_AB R107, R19, R14 ;  /* 0x0000000e136b723e */ /* 0x000fe200000010ff */
[----:B------:R-:W-:Y:S01]  /*9fd0*/  FFMA R21, R41, R62, R21 ;  /* 0x0000003e29157223 */ /* 0x000fe20000000015 */
[----:B------:R-:W-:Y:S01]  /*9fe0*/  LOP3.LUT R66, R72, 0xffff0000, RZ, 0xc0, !PT ;  /* 0xffff000048427812 */ /* 0x000fe200078ec0ff */
[C---:B------:R-:W-:Y:S01]  /*9ff0*/  FMUL R25, R38.reuse, R29 ;  /* 0x0000001d26197220 */ /* 0x040fe20000400000 */
[----:B------:R-:W-:Y:S01]  /*a000*/  SHF.L.U32 R67, R73, 0x10, RZ ;  /* 0x0000001049437819 */ /* 0x000fe200000006ff */
[----:B------:R1:W-:Y:S01]  /*a010*/  STS.128 [R92+0x6010], R104 ;  /* 0x006010685c007388 */ /* 0x0003e20000000c00 */
[----:B------:R-:W-:Y:S01]  /*a020*/  FFMA R22, R41, R63, R22 ;  /* 0x0000003f29167223 */ /* 0x000fe20000000016 */
[----:B------:R-:W-:Y:S01]  /*a030*/  LOP3.LUT R68, R73, 0xffff0000, RZ, 0xc0, !PT ;  /* 0xffff000049447812 */ /* 0x000fe200078ec0ff */
[----:B------:R-:W-:Y:S01]  /*a040*/  FMUL R26, R38, R30 ;  /* 0x0000001e261a7220 */ /* 0x000fe20000400000 */
[C---:B------:R-:W-:Y:S01]  /*a050*/  FFMA R27, R41.reuse, R64, R27 ;  /* 0x00000040291b7223 */ /* 0x040fe2000000001b */
[----:B------:R-:W-:Y:S01]  /*a060*/  SHF.L.U32 R69, R74, 0x10, RZ ;  /* 0x000000104a457819 */ /* 0x000fe200000006ff */
[----:B------:R-:W-:Y:S01]  /*a070*/  FMUL R31, R38, R31 ;  /* 0x0000001f261f7220 */ /* 0x000fe20000400000 */
[C---:B------:R-:W-:Y:S01]  /*a080*/  FFMA R24, R41.reuse, R65, R24 ;  /* 0x0000004129187223 */ /* 0x040fe20000000018 */
[----:B------:R-:W-:Y:S01]  /*a090*/  LOP3.LUT R70, R74, 0xffff0000, RZ, 0xc0, !PT ;  /* 0xffff00004a467812 */ /* 0x000fe200078ec0ff */
[C---:B------:R-:W-:Y:S01]  /*a0a0*/  FMUL R28, R38.reuse, R32 ;  /* 0x00000020261c7220 */ /* 0x040fe20000400000 */
[----:B------:R-:W-:Y:S01]  /*a0b0*/  FFMA R25, R41, R66, R25 ;  /* 0x0000004229197223 */ /* 0x000fe20000000019 */
[----:B------:R-:W-:Y:S01]  /*a0c0*/  SHF.L.U32 R71, R75, 0x10, RZ ;  /* 0x000000104b477819 */ /* 0x000fe200000006ff */
[C---:B------:R-:W-:Y:S01]  /*a0d0*/  FMUL R29, R38.reuse, R33 ;  /* 0x00000021261d7220 */ /* 0x040fe20000400000 */
[----:B------:R-:W-:Y:S01]  /*a0e0*/  FFMA R26, R41, R67, R26 ;  /* 0x00000043291a7223 */ /* 0x000fe2000000001a */
[----:B------:R-:W-:Y:S01]  /*a0f0*/  LOP3.LUT R72, R75, 0xffff0000, RZ, 0xc0, !PT ;  /* 0xffff00004b487812 */ /* 0x000fe200078ec0ff */
        /* <DEDUP_REMOVED lines=8> */
[----:B------:R-:W-:Y:S01]  /*a180*/  FFMA R30, R41, R71, R30 ;  /* 0x00000047291e7223 */ /* 0x000fe2000000001e */
[----:B------:R-:W-:Y:S01]  /*a190*/  F2FP.BF16.F32.PACK_AB R111, R27, R22 ;  /* 0x000000161b6f723e */ /* 0x000fe200000010ff */
[----:B------:R-:W-:Y:S01]  /*a1a0*/  FFMA R35, R41, R72, R35 ;  /* 0x0000004829237223 */ /* 0x000fe20000000023 */
[----:B------:R-:W-:Y:S02]  /*a1b0*/  F2FP.BF16.F32.PACK_AB R112, R25, R24 ;  /* 0x000000181970723e */ /* 0x000fe400000010ff */
[----:B------:R-:W-:Y:S01]  /*a1c0*/  F2FP.BF16.F32.PACK_AB R113, R31, R26 ;  /* 0x0000001a1f71723e */ /* 0x000fe200000010ff */
[----:B------:R1:W-:Y:S01]  /*a1d0*/  STS.128 [R91+0x6020], R108 ;  /* 0x0060206c5b007388 */ /* 0x0003e20000000c00 */
        /* <DEDUP_REMOVED lines=21> */
.L_x_143:
[----:B------:R-:W-:Y:S05]  /*a330*/  BSYNC.RECONVERGENT B0 ;  /* 0x0000000000007941 */ /* 0x000fea0003800200 */
.L_x_142:
[----:B------:R-:W-:Y:S01]  /*a340*/  BAR.SYNC.DEFER_BLOCKING 0x1, 0x80 ;  /* 0x0042000000007b1d */ /* 0x000fe20000010000 */
[----:B------:R-:W-:Y:S01]  /*a350*/  UISETP.NE.AND UP0, UPT, UR46, -0x4, UPT ;  /* 0xfffffffc2e00788c */ /* 0x000fe2000bf05270 */
[----:B------:R-:W-:Y:S08]  /*a360*/  IADD3 R0, PT, PT, R36, 0x1, RZ ;  /* 0x0000000124007810 */ /* 0x000ff00007ffe0ff */
[----:B------:R-:W-:Y:S05]  /*a370*/  BRA.U !UP0, `(.L_x_144) ;  /* 0x0000000108287547 */ /* 0x000fea000b800000 */
[----:B------:R-:W-:Y:S01]  /*a380*/  ISETP.NE.AND P0, PT, R98, RZ, PT ;  /* 0x000000ff6200720c */ /* 0x000fe20003f05270 */
[----:B------:R-:W-:Y:S01]  /*a390*/  IMAD.U32 R3, RZ, RZ, UR45 ;  /* 0x0000002dff037e24 */ /* 0x000fe2000f8e00ff */
[----:B------:R-:W-:Y:S01]  /*a3a0*/  UIADD3 UR4, UPT, UPT, UR45, 0x1, URZ ;  /* 0x000000012d047890 */ /* 0x000fe2000fffe0ff */
[----:B------:R-:W-:Y:S03]  /*a3b0*/  IMAD.U32 R2, RZ, RZ, UR61 ;  /* 0x0000003dff027e24 */ /* 0x000fe6000f8e00ff */
[----:B------:R-:W-:Y:S04]  /*a3c0*/  UISETP.NE.AND UP0, UPT, UR4, 0x4, UPT ;  /* 0x000000040400788c */ /* 0x000fe8000bf05270 */
[----:B------:R-:W-:Y:S03]  /*a3d0*/  USEL UR45, UR4, URZ, UP0 ;  /* 0x000000ff042d7287 */ /* 0x000fe60008000000 */
[----:B------:R-:W-:Y:S05]  /*a3e0*/  @P0 LEA R3, R3, UR43, 0x3 ;  /* 0x0000002b03030c11 */ /* 0x000fea000f8e18ff */
[----:B------:R-:W-:Y:S05]  /*a3f0*/  @P0 VIADD R3, R3, 0x50 ;  /* 0x0000005003030836 */ /* 0x000fea0000000000 */
[----:B------:R-:W-:Y:S04]  /*a400*/  @P0 PRMT R2, R2, 0x654, R3 ;  /* 0x0000065402020816 */ /* 0x000fe80000000003 */
[----:B------:R3:W-:Y:S03]  /*a410*/  @P0 SYNCS.ARRIVE.TRANS64.RED.A1T0 RZ, [R2+URZ], RZ ;  /* 0x000000ff02ff09a7 */ /* 0x0007e600081004ff */
.L_x_144:
[----:B------:R-:W-:Y:S01]  /*a420*/  R2UR UR5, R83 ;  /* 0x00000000530572ca */ /* 0x000fe200000e0000 */
[----:B------:R-:W-:Y:S01]  /*a430*/  UISETP.NE.AND UP0, UPT, UR62, URZ, UPT ;  /* 0x000000ff3e00728c */ /* 0x000fe2000bf05270 */
[----:B------:R-:W-:Y:S01]  /*a440*/  R2UR UR4, R82 ;  /* 0x00000000520472ca */ /* 0x000fe200000e0000 */
[----:B------:R-:W-:Y:S01]  /*a450*/  UIADD3 UR46, UPT, UPT, UR46, 0x4, URZ ;  /* 0x000000042e2e7890 */ /* 0x000fe2000fffe0ff */
[----:B------:R-:W-:Y:S01]  /*a460*/  ISETP.NE.AND P0, PT, R86, 0x2, PT ;  /* 0x000000025600780c */ /* 0x000fe20003f05270 */
[----:B------:R-:W-:Y:S01]  /*a470*/  UMOV UR52, UR60 ;  /* 0x0000003c00347c82 */ /* 0x000fe20008000000 */
[----:B------:R-:W-:Y:S02]  /*a480*/  ISETP.NE.AND P1, PT, R0, 0x2, PT ;  /* 0x000000020000780c */ /* 0x000fe40003f25270 */
[----:B------:R-:W-:Y:S02]  /*a490*/  SEL R3, RZ, 0x1, P0 ;  /* 0x00000001ff037807 */ /* 0x000fe40000000000 */
[----:B---3--:R-:W-:Y:S02]  /*a4a0*/  SEL R2, RZ, 0x1, P1 ;  /* 0x00000001ff027807 */ /* 0x008fe40000800000 */
[----:B------:R-:W-:Y:S01]  /*a4b0*/  LOP3.LUT R88, R88, R3, RZ, 0x3c, !PT ;  /* 0x0000000358587212 */ /* 0x000fe200078e3cff */
[----:B------:R-:W-:Y:S01]  /*a4c0*/  UIADD3 UR28, UPT, UPT, UR37, UR5, URZ ;  /* 0x00000005251c7290 */ /* 0x000fe2000fffe0ff */
[----:B------:R-:W-:Y:S01]  /*a4d0*/  LOP3.LUT R89, R89, R2, RZ, 0x3c, !PT ;  /* 0x0000000259597212 */ /* 0x000fe200078e3cff */
[----:B------:R-:W-:Y:S01]  /*a4e0*/  UIADD3 UR12, UPT, UPT, UR36, UR4, URZ ;  /* 0x00000004240c7290 */ /* 0x000fe2000fffe0ff */
[----:B------:R-:W-:Y:S02]  /*a4f0*/  SEL R86, R86, RZ, P0 ;  /* 0x000000ff56567207 */ /* 0x000fe40000000000 */
[----:B------:R-:W-:Y:S01]  /*a500*/  SEL R36, R0, RZ, P1 ;  /* 0x000000ff00247207 */ /* 0x000fe20000800000 */
[----:B------:R-:W-:Y:S08]  /*a510*/  BRA.U UP0, `(.L_x_145) ;  /* 0xffffffbd00e07547 */ /* 0x000ff0000b83ffff */
[----:B------:R-:W-:-:S09]  /*a520*/  UISETP.NE.AND UP0, UPT, UR63, URZ, UPT ;  /* 0x000000ff3f00728c */ /* 0x000fd2000bf05270 */
[----:B------:R-:W-:Y:S05]  /*a530*/  BRA.U !UP0, `(.L_x_146) ;  /* 0x0000000108487547 */ /* 0x000fea000b800000 */
[----:B------:R-:W3:Y:S02]  /*a540*/  LDCU.64 UR4, c[0x0][0xc90] ;  /* 0x00019200ff0477ac */ /* 0x000ee40008000a00 */
[----:B---3--:R-:W-:-:S04]  /*a550*/  UISETP.NE.U32.AND UP0, UPT, UR4, URZ, UPT ;  /* 0x000000ff0400728c */ /* 0x008fc8000bf05070 */
[----:B------:R-:W-:-:S09]  /*a560*/  UISETP.NE.AND.EX UP0, UPT, UR5, URZ, UPT, UP0 ;  /* 0x000000ff0500728c */ /* 0x000fd2000bf05300 */
[----:B------:R-:W-:Y:S05]  /*a570*/  BRA.U UP0, `(.L_x_147) ;  /* 0x00000001000c7547 */ /* 0x000fea000b800000 */
[----:B------:R-:W-:-:S13]  /*a580*/  FSETP.NEU.AND P0, PT, R41, RZ, PT ;  /* 0x000000ff2900720b */ /* 0x000fda0003f0d000 */
[----:B------:R-:W-:Y:S05]  /*a590*/  @!P0 EXIT ;  /* 0x000000000000894d */ /* 0x000fea0003800000 */
[----:B------:R-:W-:Y:S05]  /*a5a0*/  BRA `(.L_x_146) ;  /* 0x00000000002c7947 */ /* 0x000fea0003800000 */
.L_x_147:
[----:B------:R-:W-:Y:S01]  /*a5b0*/  ISETP.NE.AND P0, PT, R85, RZ, PT ;  /* 0x000000ff5500720c */ /* 0x000fe20003f05270 */
[----:B------:R-:W-:-:S12]  /*a5c0*/  BSSY.RECONVERGENT B0, `(.L_x_146) ;  /* 0x0000009000007945 */ /* 0x000fd80003800200 */
[----:B------:R-:W-:Y:S05]  /*a5d0*/  @P0 BRA `(.L_x_148) ;  /* 0x0000000000140947 */ /* 0x000fea0003800000 */
[----:B------:R-:W3:Y:S02]  /*a5e0*/  LDCU.64 UR4, c[0x0][0xc88] ;  /* 0x00019100ff0477ac */ /* 0x000ee40008000a00 */
[----:B---3--:R-:W-:-:S04]  /*a5f0*/  ISETP.NE.U32.AND P0, PT, RZ, UR4, PT ;  /* 0x00000004ff007c0c */ /* 0x008fc8000bf05070 */
[----:B------:R-:W-:-:S13]  /*a600*/  ISETP.NE.AND.EX P0, PT, RZ, UR5, PT, P0 ;  /* 0x00000005ff007c0c */ /* 0x000fda000bf05300 */
[----:B------:R-:W-:Y:S05]  /*a610*/  @!P0 EXIT ;  /* 0x000000000000894d */ /* 0x000fea0003800000 */
[----:B------:R-:W-:Y:S05]  /*a620*/  BRA `(.L_x_149) ;  /* 0x0000000000087947 */ /* 0x000fea0003800000 */
.L_x_148:
[----:B------:R-:W-:-:S13]  /*a630*/  FSETP.NEU.AND P0, PT, R41, RZ, PT ;  /* 0x000000ff2900720b */ /* 0x000fda0003f0d000 */
[----:B------:R-:W-:Y:S05]  /*a640*/  @!P0 EXIT ;  /* 0x000000000000894d */ /* 0x000fea0003800000 */
.L_x_149:
[----:B------:R-:W-:Y:S05]  /*a650*/  BSYNC.RECONVERGENT B0 ;  /* 0x0000000000007941 */ /* 0x000fea0003800200 */
.L_x_146:
[----:B------:R-:W-:Y:S01]  /*a660*/  ULEA UR4, UR45, UR43, 0x3 ;  /* 0x0000002b2d047291 */ /* 0x000fe2000f8e18ff */
[----:B------:R-:W-:-:S04]  /*a670*/  DEPBAR.LE SB0, 0x0 ;  /* 0x000080000000791a */ /* 0x000fc80000000000 */
[----:B------:R-:W-:-:S04]  /*a680*/  UIADD3 UR4, UPT, UPT, UR4, 0x50, URZ ;  /* 0x0000005004047890 */ /* 0x000fc8000fffe0ff */
[----:B------:R-:W-:-:S09]  /*a690*/  UPRMT UR4, UR61, 0x654, UR4 ;  /* 0x000006543d047896 */ /* 0x000fd20008000004 */
[----:B------:R-:W-:Y:S01]  /*a6a0*/  SYNCS.ARRIVE.TRANS64.RED.A1T0 RZ, [UR4], RZ ;  /* 0x000000ffffff79a7 */ /* 0x000fe20008100404 */
[----:B------:R-:W-:Y:S05]  /*a6b0*/  EXIT ;  /* 0x000000000000794d */ /* 0x000fea0003800000 */
.L_x_24:
[----:B--2---:R2:W3:Y:S02]  /*a6c0*/  SYNCS.PHASECHK.TRANS64.TRYWAIT P0, [R3+URZ+0xd0], R2 ;  /* 0x0000d002030075a7 */ /* 0x0044e400080011ff */
[----:B---3--:R-:W-:Y:S05]  /*a6d0*/  @!P0 NANOSLEEP.SYNCS 0x989680 ;  /* 0x009896800000895d */ /* 0x008fea0003900000 */
[----:B------:R-:W3:Y:S02]  /*a6e0*/  @!P0 SYNCS.PHASECHK.TRANS64 P0, [R3+URZ+0xd0], R2 ;  /* 0x0000d002030085a7 */ /* 0x000ee400080010ff */
[----:B---3--:R-:W-:Y:S05]  /*a6f0*/  @!P0 BRA `(.L_x_24) ;  /* 0xfffffffc00f08947 */ /* 0x008fea000383ffff */
[----:B------:R-:W-:Y:S05]  /*a700*/  BRA `(.L_x_150) ;  /* 0xffffff7000947947 */ /* 0x000fea000383ffff */
.L_x_27:
[----:B-1----:R-:W-:-:S07]  /*a710*/  MOV R0, UR7 ;  /* 0x0000000700007c02 */ /* 0x002fce0008000f00 */
.L_x_151:
[----:B-1----:R1:W2:Y:S02]  /*a720*/  SYNCS.PHASECHK.TRANS64.TRYWAIT P0, [R0+URZ+0x18], R3 ;  /* 0x00001803000075a7 */ /* 0x0022a400080011ff */
[----:B--2---:R-:W-:Y:S05]  /*a730*/  @!P0 NANOSLEEP.SYNCS 0x989680 ;  /* 0x009896800000895d */ /* 0x004fea0003900000 */
[----:B------:R-:W2:Y:S02]  /*a740*/  @!P0 SYNCS.PHASECHK.TRANS64 P0, [R0+URZ+0x18], R3 ;  /* 0x00001803000085a7 */ /* 0x000ea400080010ff */
[----:B--2---:R-:W-:Y:S05]  /*a750*/  @!P0 BRA `(.L_x_151) ;  /* 0xfffffffc00f08947 */ /* 0x004fea000383ffff */
[----:B------:R-:W-:Y:S05]  /*a760*/  BRA `(.L_x_26) ;  /* 0xffffff7400007947 */ /* 0x000fea000383ffff */
.L_x_36:
[----:B-1----:R-:W-:-:S07]  /*a770*/  MOV R0, UR14 ;  /* 0x0000000e00007c02 */ /* 0x002fce0008000f00 */
.L_x_152:
[----:B-1----:R1:W2:Y:S02]  /*a780*/  SYNCS.PHASECHK.TRANS64.TRYWAIT P0, [R0+URZ+0x18], R3 ;  /* 0x00001803000075a7 */ /* 0x0022a400080011ff */
[----:B--2---:R-:W-:Y:S05]  /*a790*/  @!P0 NANOSLEEP.SYNCS 0x989680 ;  /* 0x009896800000895d */ /* 0x004fea0003900000 */
[----:B------:R-:W2:Y:S02]  /*a7a0*/  @!P0 SYNCS.PHASECHK.TRANS64 P0, [R0+URZ+0x18], R3 ;  /* 0x00001803000085a7 */ /* 0x000ea400080010ff */
[----:B--2---:R-:W-:Y:S05]  /*a7b0*/  @!P0 BRA `(.L_x_152) ;  /* 0xfffffffc00f08947 */ /* 0x004fea000383ffff */
[----:B------:R-:W-:Y:S05]  /*a7c0*/  BRA `(.L_x_35) ;  /* 0xffffff78004c7947 */ /* 0x000fea000383ffff */
.L_x_43:
[----:B-1----:R1:W4:Y:S02]  /*a7d0*/  SYNCS.PHASECHK.TRANS64.TRYWAIT P0, [R3+URZ+0x80], R0 ;  /* 0x00008000030075a7 */ /* 0x00232400080011ff */
[----:B----4-:R-:W-:Y:S05]  /*a7e0*/  @!P0 NANOSLEEP.SYNCS 0x989680 ;  /* 0x009896800000895d */ /* 0x010fea0003900000 */
[----:B------:R-:W4:Y:S02]  /*a7f0*/  @!P0 SYNCS.PHASECHK.TRANS64 P0, [R3+URZ+0x80], R0 ;  /* 0x00008000030085a7 */ /* 0x000f2400080010ff */
[----:B----4-:R-:W-:Y:S05]  /*a800*/  @!P0 BRA `(.L_x_43) ;  /* 0xfffffffc00f08947 */ /* 0x010fea000383ffff */
[----:B------:R-:W-:Y:S05]  /*a810*/  BRA `(.L_x_153) ;  /* 0xffffff7c00787947 */ /* 0x000fea000383ffff */
.L_x_47:
[----:B-1----:R-:W-:-:S07]  /*a820*/  MOV R0, UR4 ;  /* 0x0000000400007c02 */ /* 0x002fce0008000f00 */
.L_x_154:
[----:B-1----:R1:W2:Y:S02]  /*a830*/  SYNCS.PHASECHK.TRANS64.TRYWAIT P0, [R0+URZ], R3 ;  /* 0x00000003000075a7 */ /* 0x0022a400080011ff */
[----:B--2---:R-:W-:Y:S05]  /*a840*/  @!P0 NANOSLEEP.SYNCS 0x989680 ;  /* 0x009896800000895d */ /* 0x004fea0003900000 */
[----:B------:R-:W2:Y:S02]  /*a850*/  @!P0 SYNCS.PHASECHK.TRANS64 P0, [R0+URZ], R3 ;  /* 0x00000003000085a7 */ /* 0x000ea400080010ff */
[----:B--2---:R-:W-:Y:S05]  /*a860*/  @!P0 BRA `(.L_x_154) ;  /* 0xfffffffc00f08947 */ /* 0x004fea000383ffff */
[----:B------:R-:W-:Y:S05]  /*a870*/  BRA `(.L_x_155) ;  /* 0xffffff8400247947 */ /* 0x000fea000383ffff */
.L_x_48:
[----:B------:R-:W-:-:S07]  /*a880*/  MOV R0, UR5 ;  /* 0x0000000500007c02 */ /* 0x000fce0008000f00 */
.L_x_156:
[----:B-1----:R1:W2:Y:S02]  /*a890*/  SYNCS.PHASECHK.TRANS64.TRYWAIT P0, [R0+URZ], R3 ;  /* 0x00000003000075a7 */ /* 0x0022a400080011ff */
[----:B--2---:R-:W-:Y:S05]  /*a8a0*/  @!P0 NANOSLEEP.SYNCS 0x989680 ;  /* 0x009896800000895d */ /* 0x004fea0003900000 */
[----:B------:R-:W2:Y:S02]  /*a8b0*/  @!P0 SYNCS.PHASECHK.TRANS64 P0, [R0+URZ], R3 ;  /* 0x00000003000085a7 */ /* 0x000ea400080010ff */
[----:B--2---:R-:W-:Y:S05]  /*a8c0*/  @!P0 BRA `(.L_x_156) ;  /* 0xfffffffc00f08947 */ /* 0x004fea000383ffff */
[----:B------:R-:W-:Y:S05]  /*a8d0*/  BRA `(.L_x_157) ;  /* 0xffffff8400307947 */ /* 0x000fea000383ffff */
.L_x_51:
[----:B-1----:R1:W2:Y:S02]  /*a8e0*/  SYNCS.PHASECHK.TRANS64.TRYWAIT P0, [R0+URZ+0xc0], R9 ;  /* 0x0000c009000075a7 */ /* 0x0022a400080011ff */
[----:B--2---:R-:W-:Y:S05]  /*a8f0*/  @!P0 NANOSLEEP.SYNCS 0x989680 ;  /* 0x009896800000895d */ /* 0x004fea0003900000 */
[----:B------:R-:W2:Y:S02]  /*a900*/  @!P0 SYNCS.PHASECHK.TRANS64 P0, [R0+URZ+0xc0], R9 ;  /* 0x0000c009000085a7 */ /* 0x000ea400080010ff */
[----:B--2---:R-:W-:Y:S05]  /*a910*/  @!P0 BRA `(.L_x_51) ;  /* 0xfffffffc00f08947 */ /* 0x004fea000383ffff */
[----:B------:R-:W-:Y:S05]  /*a920*/  BRA `(.L_x_158) ;  /* 0xffffff8400907947 */ /* 0x000fea000383ffff */
.L_x_52:
[----:B------:R-:W-:-:S07]  /*a930*/  MOV R0, UR4 ;  /* 0x0000000400007c02 */ /* 0x000fce0008000f00 */
.L_x_159:
[----:B-1----:R1:W2:Y:S02]  /*a940*/  SYNCS.PHASECHK.TRANS64.TRYWAIT P0, [R0+URZ+0x90], R11 ;  /* 0x0000900b000075a7 */ /* 0x0022a400080011ff */
[----:B--2---:R-:W-:Y:S05]  /*a950*/  @!P0 NANOSLEEP.SYNCS 0x989680 ;  /* 0x009896800000895d */ /* 0x004fea0003900000 */
[----:B------:R-:W2:Y:S02]  /*a960*/  @!P0 SYNCS.PHASECHK.TRANS64 P0, [R0+URZ+0x90], R11 ;  /* 0x0000900b000085a7 */ /* 0x000ea400080010ff */
[----:B--2---:R-:W-:Y:S05]  /*a970*/  @!P0 BRA `(.L_x_159) ;  /* 0xfffffffc00f08947 */ /* 0x004fea000383ffff */
[----:B------:R-:W-:Y:S05]  /*a980*/  BRA `(.L_x_160) ;  /* 0xffffff8400a07947 */ /* 0x000fea000383ffff */
.L_x_53:
[----:B-1----:R1:W2:Y:S02]  /*a990*/  SYNCS.PHASECHK.TRANS64.TRYWAIT P1, [R0+URZ+0x80], R9 ;  /* 0x00008009000075a7 */ /* 0x0022a400080211ff */
[----:B--2---:R-:W-:Y:S05]  /*a9a0*/  @!P1 NANOSLEEP.SYNCS 0x989680 ;  /* 0x009896800000995d */ /* 0x004fea0003900000 */
[----:B------:R-:W2:Y:S02]  /*a9b0*/  @!P1 SYNCS.PHASECHK.TRANS64 P1, [R0+URZ+0x80], R9 ;  /* 0x00008009000095a7 */ /* 0x000ea400080210ff */
[----:B--2---:R-:W-:Y:S05]  /*a9c0*/  @!P1 BRA `(.L_x_53) ;  /* 0xfffffffc00f09947 */ /* 0x004fea000383ffff */
[----:B------:R-:W-:Y:S05]  /*a9d0*/  BRA `(.L_x_161) ;  /* 0xffffff8400d07947 */ /* 0x000fea000383ffff */
.L_x_56:
[----:B------:R-:W-:-:S07]  /*a9e0*/  MOV R0, UR4 ;  /* 0x0000000400007c02 */ /* 0x000fce0008000f00 */
.L_x_162:
[----:B-1----:R1:W2:Y:S02]  /*a9f0*/  SYNCS.PHASECHK.TRANS64.TRYWAIT P0, [R0+URZ+0x90], R3 ;  /* 0x00009003000075a7 */ /* 0x0022a400080011ff */
[----:B--2---:R-:W-:Y:S05]  /*aa00*/  @!P0 NANOSLEEP.SYNCS 0x989680 ;  /* 0x009896800000895d */ /* 0x004fea0003900000 */
[----:B------:R-:W2:Y:S02]  /*aa10*/  @!P0 SYNCS.PHASECHK.TRANS64 P0, [R0+URZ+0x90], R3 ;  /* 0x00009003000085a7 */ /* 0x000ea400080010ff */
[----:B--2---:R-:W-:Y:S05]  /*aa20*/  @!P0 BRA `(.L_x_162) ;  /* 0xfffffffc00f08947 */ /* 0x004fea000383ffff */
[----:B------:R-:W-:Y:S05]  /*aa30*/  BRA `(.L_x_55) ;  /* 0xffffff8800247947 */ /* 0x000fea000383ffff */
.L_x_65:
[----:B-1----:R-:W-:-:S04]  /*aa40*/  MOV R7, UR5 ;  /* 0x0000000500077c02 */ /* 0x002fc80008000f00 */
[----:B------:R1:W2:Y:S03]  /*aa50*/  SYNCS.PHASECHK.TRANS64.TRYWAIT P0, [R7+URZ+0x8], R8 ;  /* 0x00000808070075a7 */ /* 0x0002a600080011ff */
[----:B--2---:R-:W-:Y:S05]  /*aa60*/  @!P0 NANOSLEEP.SYNCS 0x989680 ;  /* 0x009896800000895d */ /* 0x004fea0003900000 */
[----:B------:R-:W2:Y:S02]  /*aa70*/  @!P0 SYNCS.PHASECHK.TRANS64 P0, [R7+URZ+0x8], R8 ;  /* 0x00000808070085a7 */ /* 0x000ea400080010ff */
[----:B--2---:R-:W-:Y:S05]  /*aa80*/  @!P0 BRA `(.L_x_65) ;  /* 0xfffffffc00ec8947 */ /* 0x004fea000383ffff */
[----:B------:R-:W-:Y:S05]  /*aa90*/  BRA `(.L_x_64) ;  /* 0xffffff8800e07947 */ /* 0x000fea000383ffff */
.L_x_67:
[----:B------:R-:W-:Y:S01]  /*aaa0*/  BSSY B0, `(.L_x_163) ;  /* 0x0000006000007945 */ /* 0x000fe20003800000 */
[----:B------:R-:W-:-:S07]  /*aab0*/  MOV R15, 0xffffffff ;  /* 0xffffffff000f7802 */ /* 0x000fce0000000f00 */
[----:B-1---5:R-:W-:Y:S05]  /*aac0*/  WARPSYNC.COLLECTIVE R15, `(.L_x_164) ;  /* 0x000000000f0c7348 */ /* 0x022fea0003c00000 */
[----:B------:R-:W-:Y:S02]  /*aad0*/  ELECT P6, UR79, PT ;  /* 0x00000000004f782f */ /* 0x000fe400038c0000 */
[----:B------:R-:W-:Y:S01]  /*aae0*/  MOV R14, UR79 ;  /* 0x0000004f000e7c02 */ /* 0x000fe20008000f00 */
[----:B-1---5:R-:W-:Y:S10]  /*aaf0*/  ENDCOLLECTIVE ;  /* 0x000000000000791b */ /* 0x022ff40003800000 */
.L_x_164:
[----:B------:R-:W-:Y:S05]  /*ab00*/  BSYNC B0 ;  /* 0x0000000000007941 */ /* 0x000fea0003800000 */
.L_x_163:
[----:B------:R-:W-:Y:S01]  /*ab10*/  PLOP3.LUT P0, PT, P6, PT, PT, 0x80, 0x8 ;  /* 0x000000000008781c */ /* 0x000fe2000370f070 */
[----:B------:R-:W-:-:S12]  /*ab20*/  BRA `(.L_x_165) ;  /* 0xffffff8c00107947 */ /* 0x000fd8000383ffff */
.L_x_69:
[----:B-1----:R-:W-:-:S04]  /*ab30*/  MOV R5, UR5 ;  /* 0x0000000500057c02 */ /* 0x002fc80008000f00 */
[----:B------:R1:W2:Y:S03]  /*ab40*/  SYNCS.PHASECHK.TRANS64.TRYWAIT P0, [R5+URZ+0x8], R6 ;  /* 0x00000806050075a7 */ /* 0x0002a600080011ff */
[----:B--2---:R-:W-:Y:S05]  /*ab50*/  @!P0 NANOSLEEP.SYNCS 0x989680 ;  /* 0x009896800000895d */ /* 0x004fea0003900000 */
[----:B------:R-:W2:Y:S02]  /*ab60*/  @!P0 SYNCS.PHASECHK.TRANS64 P0, [R5+URZ+0x8], R6 ;  /* 0x00000806050085a7 */ /* 0x000ea400080010ff */
[----:B--2---:R-:W-:Y:S05]  /*ab70*/  @!P0 BRA `(.L_x_69) ;  /* 0xfffffffc00ec8947 */ /* 0x004fea000383ffff */
[----:B------:R-:W-:Y:S05]  /*ab80*/  BRA `(.L_x_68) ;  /* 0xffffff8c00147947 */ /* 0x000fea000383ffff */
.L_x_70:
[----:B-1----:R1:W2:Y:S02]  /*ab90*/  SYNCS.PHASECHK.TRANS64.TRYWAIT P0, [R3+URZ+0x80], R4 ;  /* 0x00008004030075a7 */ /* 0x0022a400080011ff */
[----:B--2---:R-:W-:Y:S05]  /*aba0*/  @!P0 NANOSLEEP.SYNCS 0x989680 ;  /* 0x009896800000895d */ /* 0x004fea0003900000 */
[----:B------:R-:W2:Y:S02]  /*abb0*/  @!P0 SYNCS.PHASECHK.TRANS64 P0, [R3+URZ+0x80], R4 ;  /* 0x00008004030085a7 */ /* 0x000ea400080010ff */
[----:B--2---:R-:W-:Y:S05]  /*abc0*/  @!P0 BRA `(.L_x_70) ;  /* 0xfffffffc00f08947 */ /* 0x004fea000383ffff */
[----:B------:R-:W-:Y:S05]  /*abd0*/  BRA `(.L_x_166) ;  /* 0xffffff9400847947 */ /* 0x000fea000383ffff */
.L_x_72:
[----:B------:R-:W-:-:S13]  /*abe0*/  R2UR UR4, R5 ;  /* 0x00000000050472ca */ /* 0x000fda00000e0000 */
[----:B------:R-:W-:-:S07]  /*abf0*/  MOV R3, UR4 ;  /* 0x0000000400037c02 */ /* 0x000fce0008000f00 */
.L_x_167:
[----:B-1----:R1:W2:Y:S02]  /*ac00*/  SYNCS.PHASECHK.TRANS64.TRYWAIT P0, [R3+URZ+0xb0], R4 ;  /* 0x0000b004030075a7 */ /* 0x0022a400080011ff */
[----:B--2---:R-:W-:Y:S05]  /*ac10*/  @!P0 NANOSLEEP.SYNCS 0x989680 ;  /* 0x009896800000895d */ /* 0x004fea0003900000 */
[----:B------:R-:W2:Y:S02]  /*ac20*/  @!P0 SYNCS.PHASECHK.TRANS64 P0, [R3+URZ+0xb0], R4 ;  /* 0x0000b004030085a7 */ /* 0x000ea400080010ff */
[----:B--2---:R-:W-:Y:S05]  /*ac30*/  @!P0 BRA `(.L_x_167) ;  /* 0xfffffffc00f08947 */ /* 0x004fea000383ffff */
[----:B------:R-:W-:Y:S05]  /*ac40*/  BRA `(.L_x_168) ;  /* 0xffffff9400d47947 */ /* 0x000fea000383ffff */
.L_x_75:
[----:B------:R-:W-:Y:S07]  /*ac50*/  MOV R3, UR7 ;  /* 0x0000000700037c02 */ /* 0x000fee0008000f00 */
.L_x_169:
[----:B-1----:R1:W2:Y:S02]  /*ac60*/  SYNCS.PHASECHK.TRANS64.TRYWAIT P0, [R3+URZ], R4 ;  /* 0x00000004030075a7 */ /* 0x0022a400080011ff */
[----:B--2---:R-:W-:Y:S05]  /*ac70*/  @!P0 NANOSLEEP.SYNCS 0x989680 ;  /* 0x009896800000895d */ /* 0x004fea0003900000 */
[----:B------:R-:W2:Y:S02]  /*ac80*/  @!P0 SYNCS.PHASECHK.TRANS64 P0, [R3+URZ], R4 ;  /* 0x00000004030085a7 */ /* 0x000ea400080010ff */
[----:B--2---:R-:W-:Y:S05]  /*ac90*/  @!P0 BRA `(.L_x_169) ;  /* 0xfffffffc00f08947 */ /* 0x004fea000383ffff */
[----:B------:R-:W-:Y:S05]  /*aca0*/  BRA `(.L_x_74) ;  /* 0xffffff9400ec7947 */ /* 0x000fea000383ffff */
.L_x_79:
[----:B-1----:R-:W-:-:S07]  /*acb0*/  MOV R2, UR4 ;  /* 0x0000000400027c02 */ /* 0x002fce0008000f00 */
.L_x_170:
[----:B-1----:R1:W2:Y:S02]  /*acc0*/  SYNCS.PHASECHK.TRANS64.TRYWAIT P0, [R2+URZ], R3 ;  /* 0x00000003020075a7 */ /* 0x0022a400080011ff */
[----:B--2---:R-:W-:Y:S05]  /*acd0*/  @!P0 NANOSLEEP.SYNCS 0x989680 ;  /* 0x009896800000895d */ /* 0x004fea0003900000 */
[----:B------:R-:W2:Y:S02]  /*ace0*/  @!P0 SYNCS.PHASECHK.TRANS64 P0, [R2+URZ], R3 ;  /* 0x00000003020085a7 */ /* 0x000ea400080010ff */
[----:B--2---:R-:W-:Y:S05]  /*acf0*/  @!P0 BRA `(.L_x_170) ;  /* 0xfffffffc00f08947 */ /* 0x004fea000383ffff */
[----:B------:R-:W-:Y:S05]  /*ad00*/  BRA `(.L_x_171) ;  /* 0xffffff9c00a87947 */ /* 0x000fea000383ffff */
.L_x_82:
[----:B------:R-:W-:-:S07]  /*ad10*/  MOV R2, UR49 ;  /* 0x0000003100027c02 */ /* 0x000fce0008000f00 */
.L_x_172:
[----:B-1----:R1:W2:Y:S02]  /*ad20*/  SYNCS.PHASECHK.TRANS64.TRYWAIT P1, [R2+URZ+0xe0], R3 ;  /* 0x0000e003020075a7 */ /* 0x0022a400080211ff */
[----:B--2---:R-:W-:Y:S05]  /*ad30*/  @!P1 NANOSLEEP.SYNCS 0x989680 ;  /* 0x009896800000995d */ /* 0x004fea0003900000 */
[----:B------:R-:W2:Y:S02]  /*ad40*/  @!P1 SYNCS.PHASECHK.TRANS64 P1, [R2+URZ+0xe0], R3 ;  /* 0x0000e003020095a7 */ /* 0x000ea400080210ff */
[----:B--2---:R-:W-:Y:S05]  /*ad50*/  @!P1 BRA `(.L_x_172) ;  /* 0xfffffffc00f09947 */ /* 0x004fea000383ffff */
[----:B------:R-:W-:Y:S05]  /*ad60*/  BRA `(.L_x_173) ;  /* 0xffffff9c00fc7947 */ /* 0x000fea000383ffff */
.L_x_87:
[----:B-1----:R1:W2:Y:S02]  /*ad70*/  SYNCS.PHASECHK.TRANS64.TRYWAIT P0, [R8+URZ+0x80], R5 ;  /* 0x00008005080075a7 */ /* 0x0022a400080011ff */
[----:B--2---:R-:W-:Y:S05]  /*ad80*/  @!P0 NANOSLEEP.SYNCS 0x989680 ;  /* 0x009896800000895d */ /* 0x004fea0003900000 */
[----:B------:R-:W2:Y:S02]  /*ad90*/  @!P0 SYNCS.PHASECHK.TRANS64 P0, [R8+URZ+0x80], R5 ;  /* 0x00008005080085a7 */ /* 0x000ea400080010ff */
[----:B--2---:R-:W-:Y:S05]  /*ada0*/  @!P0 BRA `(.L_x_87) ;  /* 0xfffffffc00f08947 */ /* 0x004fea000383ffff */
[----:B------:R-:W-:Y:S05]  /*adb0*/  BRA `(.L_x_174) ;  /* 0xffffffa400387947 */ /* 0x000fea000383ffff */
.L_x_90:
[----:B------:R-:W-:Y:S07]  /*adc0*/  MOV R0, UR21 ;  /* 0x0000001500007c02 */ /* 0x000fee0008000f00 */
.L_x_175:
[----:B-1----:R1:W2:Y:S02]  /*add0*/  SYNCS.PHASECHK.TRANS64.TRYWAIT P1, [R0+URZ+0x78], R5 ;  /* 0x00007805000075a7 */ /* 0x0022a400080211ff */
[----:B--2---:R-:W-:Y:S05]  /*ade0*/  @!P1 NANOSLEEP.SYNCS 0x989680 ;  /* 0x009896800000995d */ /* 0x004fea0003900000 */
[----:B------:R-:W2:Y:S02]  /*adf0*/  @!P1 SYNCS.PHASECHK.TRANS64 P1, [R0+URZ+0x78], R5 ;  /* 0x00007805000095a7 */ /* 0x000ea400080210ff */
[----:B--2---:R-:W-:Y:S05]  /*ae00*/  @!P1 BRA `(.L_x_175) ;  /* 0xfffffffc00f09947 */ /* 0x004fea000383ffff */
[----:B------:R-:W-:Y:S05]  /*ae10*/  BRA `(.L_x_89) ;  /* 0xffffffa800b47947 */ /* 0x000fea000383ffff */
.L_x_93:
[----:B-1----:R-:W-:Y:S07]  /*ae20*/  MOV R5, UR21 ;  /* 0x0000001500057c02 */ /* 0x002fee0008000f00 */
.L_x_176:
[----:B-1----:R1:W2:Y:S02]  /*ae30*/  SYNCS.PHASECHK.TRANS64.TRYWAIT P0, [R5+URZ+0x50], R4 ;  /* 0x00005004050075a7 */ /* 0x0022a400080011ff */
[----:B--2---:R-:W-:Y:S05]  /*ae40*/  @!P0 NANOSLEEP.SYNCS 0x989680 ;  /* 0x009896800000895d */ /* 0x004fea0003900000 */
[----:B------:R-:W2:Y:S02]  /*ae50*/  @!P0 SYNCS.PHASECHK.TRANS64 P0, [R5+URZ+0x50], R4 ;  /* 0x00005004050085a7 */ /* 0x000ea400080010ff */
[----:B--2---:R-:W-:Y:S05]  /*ae60*/  @!P0 BRA `(.L_x_176) ;  /* 0xfffffffc00f08947 */ /* 0x004fea000383ffff */
[----:B------:R-:W-:Y:S05]  /*ae70*/  BRA `(.L_x_177) ;  /* 0xffffffac000c7947 */ /* 0x000fea000383ffff */
.L_x_94:
[----:B------:R-:W-:Y:S07]  /*ae80*/  MOV R5, UR21 ;  /* 0x0000001500057c02 */ /* 0x000fee0008000f00 */
.L_x_178:
[----:B-1----:R1:W2:Y:S02]  /*ae90*/  SYNCS.PHASECHK.TRANS64.TRYWAIT P0, [R5+URZ+0x58], R4 ;  /* 0x00005804050075a7 */ /* 0x0022a400080011ff */
[----:B--2---:R-:W-:Y:S05]  /*aea0*/  @!P0 NANOSLEEP.SYNCS 0x989680 ;  /* 0x009896800000895d */ /* 0x004fea0003900000 */
[----:B------:R-:W2:Y:S02]  /*aeb0*/  @!P0 SYNCS.PHASECHK.TRANS64 P0, [R5+URZ+0x58], R4 ;  /* 0x00005804050085a7 */ /* 0x000ea400080010ff */
[----:B--2---:R-:W-:Y:S05]  /*aec0*/  @!P0 BRA `(.L_x_178) ;  /* 0xfffffffc00f08947 */ /* 0x004fea000383ffff */
[----:B------:R-:W-:Y:S05]  /*aed0*/  BRA `(.L_x_179) ;  /* 0xffffffac004c7947 */ /* 0x000fea000383ffff */
.L_x_95:
[----:B-1----:R-:W-:Y:S07]  /*aee0*/  MOV R5, UR21 ;  /* 0x0000001500057c02 */ /* 0x002fee0008000f00 */
.L_x_180:
[----:B-1----:R1:W2:Y:S02]  /*aef0*/  SYNCS.PHASECHK.TRANS64.TRYWAIT P0, [R5+URZ+0x60], R4 ;  /* 0x00006004050075a7 */ /* 0x0022a400080011ff */
[----:B--2---:R-:W-:Y:S05]  /*af00*/  @!P0 NANOSLEEP.SYNCS 0x989680 ;  /* 0x009896800000895d */ /* 0x004fea0003900000 */
[----:B------:R-:W2:Y:S02]  /*af10*/  @!P0 SYNCS.PHASECHK.TRANS64 P0, [R5+URZ+0x60], R4 ;  /* 0x00006004050085a7 */ /* 0x000ea400080010ff */
[----:B--2---:R-:W-:Y:S05]  /*af20*/  @!P0 BRA `(.L_x_180) ;  /* 0xfffffffc00f08947 */ /* 0x004fea000383ffff */
[----:B------:R-:W-:Y:S05]  /*af30*/  BRA `(.L_x_181) ;  /* 0xffffffac00947947 */ /* 0x000fea000383ffff */
.L_x_96:
[----:B-1----:R-:W-:Y:S07]  /*af40*/  MOV R5, UR21 ;  /* 0x0000001500057c02 */ /* 0x002fee0008000f00 */
.L_x_182:
[----:B-1----:R1:W2:Y:S02]  /*af50*/  SYNCS.PHASECHK.TRANS64.TRYWAIT P0, [R5+URZ+0x68], R4 ;  /* 0x00006804050075a7 */ /* 0x0022a400080011ff */
[----:B--2---:R-:W-:Y:S05]  /*af60*/  @!P0 NANOSLEEP.SYNCS 0x989680 ;  /* 0x009896800000895d */ /* 0x004fea0003900000 */
[----:B------:R-:W2:Y:S02]  /*af70*/  @!P0 SYNCS.PHASECHK.TRANS64 P0, [R5+URZ+0x68], R4 ;  /* 0x00006804050085a7 */ /* 0x000ea400080010ff */
[----:B--2---:R-:W-:Y:S05]  /*af80*/  @!P0 BRA `(.L_x_182) ;  /* 0xfffffffc00f08947 */ /* 0x004fea000383ffff */
[----:B------:R-:W-:Y:S05]  /*af90*/  BRA `(.L_x_183) ;  /* 0xffffffac00e07947 */ /* 0x000fea000383ffff */
.L_x_98:
[----:B------:R-:W-:-:S07]  /*afa0*/  MOV R0, UR21 ;  /* 0x0000001500007c02 */ /* 0x000fce0008000f00 */
.L_x_184:
[----:B-1----:R1:W2:Y:S02]  /*afb0*/  SYNCS.PHASECHK.TRANS64.TRYWAIT P0, [R0+URZ+0x50], R3 ;  /* 0x00005003000075a7 */ /* 0x0022a400080011ff */
[----:B--2---:R-:W-:Y:S05]  /*afc0*/  @!P0 NANOSLEEP.SYNCS 0x989680 ;  /* 0x009896800000895d */ /* 0x004fea0003900000 */
[----:B------:R-:W2:Y:S02]  /*afd0*/  @!P0 SYNCS.PHASECHK.TRANS64 P0, [R0+URZ+0x50], R3 ;  /* 0x00005003000085a7 */ /* 0x000ea400080010ff */
[----:B--2---:R-:W-:Y:S05]  /*afe0*/  @!P0 BRA `(.L_x_184) ;  /* 0xfffffffc00f08947 */ /* 0x004fea000383ffff */
[----:B------:R-:W-:Y:S05]  /*aff0*/  BRA `(.L_x_185) ;  /* 0xffffffb000587947 */ /* 0x000fea000383ffff */
.L_x_99:
[----:B-1----:R-:W-:-:S07]  /*b000*/  MOV R0, UR21 ;  /* 0x0000001500007c02 */ /* 0x002fce0008000f00 */
.L_x_186:
[----:B-1----:R1:W2:Y:S02]  /*b010*/  SYNCS.PHASECHK.TRANS64.TRYWAIT P0, [R0+URZ+0x58], R3 ;  /* 0x00005803000075a7 */ /* 0x0022a400080011ff */
[----:B--2---:R-:W-:Y:S05]  /*b020*/  @!P0 NANOSLEEP.SYNCS 0x989680 ;  /* 0x009896800000895d */ /* 0x004fea0003900000 */
[----:B------:R-:W2:Y:S02]  /*b030*/  @!P0 SYNCS.PHASECHK.TRANS64 P0, [R0+URZ+0x58], R3 ;  /* 0x00005803000085a7 */ /* 0x000ea400080010ff */
[----:B--2---:R-:W-:Y:S05]  /*b040*/  @!P0 BRA `(.L_x_186) ;  /* 0xfffffffc00f08947 */ /* 0x004fea000383ffff */
[----:B------:R-:W-:Y:S05]  /*b050*/  BRA `(.L_x_187) ;  /* 0xffffffb000487947 */ /* 0x000fea000383ffff */
.L_x_100:
[----:B-1----:R-:W-:-:S07]  /*b060*/  MOV R0, UR21 ;  /* 0x0000001500007c02 */ /* 0x002fce0008000f00 */
.L_x_188:
[----:B-1----:R1:W2:Y:S02]  /*b070*/  SYNCS.PHASECHK.TRANS64.TRYWAIT P0, [R0+URZ+0x60], R3 ;  /* 0x00006003000075a7 */ /* 0x0022a400080011ff */
[----:B--2---:R-:W-:Y:S05]  /*b080*/  @!P0 NANOSLEEP.SYNCS 0x989680 ;  /* 0x009896800000895d */ /* 0x004fea0003900000 */
[----:B------:R-:W2:Y:S02]  /*b090*/  @!P0 SYNCS.PHASECHK.TRANS64 P0, [R0+URZ+0x60], R3 ;  /* 0x00006003000085a7 */ /* 0x000ea400080010ff */
[----:B--2---:R-:W-:Y:S05]  /*b0a0*/  @!P0 BRA `(.L_x_188) ;  /* 0xfffffffc00f08947 */ /* 0x004fea000383ffff */
[----:B------:R-:W-:Y:S05]  /*b0b0*/  BRA `(.L_x_189) ;  /* 0xffffffb000387947 */ /* 0x000fea000383ffff */
.L_x_102:
[----:B-1----:R1:W2:Y:S02]  /*b0c0*/  SYNCS.PHASECHK.TRANS64.TRYWAIT P0, [R3+URZ+0x80], R0 ;  /* 0x00008000030075a7 */ /* 0x0022a400080011ff */
[----:B--2---:R-:W-:Y:S05]  /*b0d0*/  @!P0 NANOSLEEP.SYNCS 0x989680 ;  /* 0x009896800000895d */ /* 0x004fea0003900000 */
[----:B------:R-:W2:Y:S02]  /*b0e0*/  @!P0 SYNCS.PHASECHK.TRANS64 P0, [R3+URZ+0x80], R0 ;  /* 0x00008000030085a7 */ /* 0x000ea400080010ff */
[----:B--2---:R-:W-:Y:S05]  /*b0f0*/  @!P0 BRA `(.L_x_102) ;  /* 0xfffffffc00f08947 */ /* 0x004fea000383ffff */
[----:B------:R-:W-:Y:S05]  /*b100*/  BRA `(.L_x_190) ;  /* 0xffffffb000f87947 */ /* 0x000fea000383ffff */
.L_x_113:
[----:B-1----:R-:W-:Y:S04]  /*b110*/  MOV R2, UR43 ;  /* 0x0000002b00027c02 */ /* 0x002fe80008000f00 */
[----:B------:R1:W2:Y:S03]  /*b120*/  SYNCS.PHASECHK.TRANS64.TRYWAIT P1, [R2+URZ+0x30], R3 ;  /* 0x00003003020075a7 */ /* 0x0002a600080211ff */
[----:B--2---:R-:W-:Y:S05]  /*b130*/  @!P1 NANOSLEEP.SYNCS 0x989680 ;  /* 0x009896800000995d */ /* 0x004fea0003900000 */
[----:B------:R-:W2:Y:S02]  /*b140*/  @!P1 SYNCS.PHASECHK.TRANS64 P1, [R2+URZ+0x30], R3 ;  /* 0x00003003020095a7 */ /* 0x000ea400080210ff */
[----:B--2---:R-:W-:Y:S05]  /*b150*/  @!P1 BRA `(.L_x_113) ;  /* 0xfffffffc00ec9947 */ /* 0x004fea000383ffff */
[----:B------:R-:W-:Y:S05]  /*b160*/  BRA `(.L_x_112) ;  /* 0xffffffc000647947 */ /* 0x000fea000383ffff */
.L_x_115:
[----:B-1----:R1:W4:Y:S02]  /*b170*/  SYNCS.PHASECHK.TRANS64.TRYWAIT P0, [R99+URZ+0xa0], R0 ;  /* 0x0000a000630075a7 */ /* 0x00232400080011ff */
[----:B----4-:R-:W-:Y:S05]  /*b180*/  @!P0 NANOSLEEP.SYNCS 0x989680 ;  /* 0x009896800000895d */ /* 0x010fea0003900000 */
[----:B------:R-:W4:Y:S02]  /*b190*/  @!P0 SYNCS.PHASECHK.TRANS64 P0, [R99+URZ+0xa0], R0 ;  /* 0x0000a000630085a7 */ /* 0x000f2400080010ff */
[----:B----4-:R-:W-:Y:S05]  /*b1a0*/  @!P0 BRA `(.L_x_115) ;  /* 0xfffffffc00f08947 */ /* 0x010fea000383ffff */
[----:B------:R-:W-:Y:S05]  /*b1b0*/  BRA `(.L_x_114) ;  /* 0xffffffc0008c7947 */ /* 0x000fea000383ffff */
.L_x_124:
[----:B---3--:R3:W4:Y:S02]  /*b1c0*/  SYNCS.PHASECHK.TRANS64.TRYWAIT P0, [R3+URZ+0x30], R0 ;  /* 0x00003000030075a7 */ /* 0x00872400080011ff */
[----:B----4-:R-:W-:Y:S05]  /*b1d0*/  @!P0 NANOSLEEP.SYNCS 0x989680 ;  /* 0x009896800000895d */ /* 0x010fea0003900000 */
[----:B------:R-:W4:Y:S02]  /*b1e0*/  @!P0 SYNCS.PHASECHK.TRANS64 P0, [R3+URZ+0x30], R0 ;  /* 0x00003000030085a7 */ /* 0x000f2400080010ff */
[----:B----4-:R-:W-:Y:S05]  /*b1f0*/  @!P0 BRA `(.L_x_124) ;  /* 0xfffffffc00f08947 */ /* 0x010fea000383ffff */
[----:B------:R-:W-:Y:S05]  /*b200*/  BRA `(.L_x_123) ;  /* 0xffffffcc00687947 */ /* 0x000fea000383ffff */
.L_x_132:
[----:B---3--:R3:W4:Y:S02]  /*b210*/  SYNCS.PHASECHK.TRANS64.TRYWAIT P0, [R62+URZ+0x30], R5 ;  /* 0x000030053e0075a7 */ /* 0x00872400080011ff */
[----:B----4-:R-:W-:Y:S05]  /*b220*/  @!P0 NANOSLEEP.SYNCS 0x989680 ;  /* 0x009896800000895d */ /* 0x010fea0003900000 */
[----:B------:R-:W4:Y:S02]  /*b230*/  @!P0 SYNCS.PHASECHK.TRANS64 P0, [R62+URZ+0x30], R5 ;  /* 0x000030053e0085a7 */ /* 0x000f2400080010ff */
[----:B----4-:R-:W-:Y:S05]  /*b240*/  @!P0 BRA `(.L_x_132) ;  /* 0xfffffffc00f08947 */ /* 0x010fea000383ffff */
[----:B------:R-:W-:Y:S05]  /*b250*/  BRA `(.L_x_131) ;  /* 0xffffffd8006c7947 */ /* 0x000fea000383ffff */
.L_x_140:
[----:B---3--:R3:W4:Y:S02]  /*b260*/  SYNCS.PHASECHK.TRANS64.TRYWAIT P0, [R62+URZ+0x30], R5 ;  /* 0x000030053e0075a7 */ /* 0x00872400080011ff */
[----:B----4-:R-:W-:Y:S05]  /*b270*/  @!P0 NANOSLEEP.SYNCS 0x989680 ;  /* 0x009896800000895d */ /* 0x010fea0003900000 */
[----:B------:R-:W4:Y:S02]  /*b280*/  @!P0 SYNCS.PHASECHK.TRANS64 P0, [R62+URZ+0x30], R5 ;  /* 0x000030053e0085a7 */ /* 0x000f2400080010ff */
[----:B----4-:R-:W-:Y:S05]  /*b290*/  @!P0 BRA `(.L_x_140) ;  /* 0xfffffffc00f08947 */ /* 0x010fea000383ffff */
[----:B------:R-:W-:Y:S05]  /*b2a0*/  BRA `(.L_x_139) ;  /* 0xffffffe400707947 */ /* 0x000fea000383ffff */
        .weak           $__internal_0_$__cuda_sm10x_tcgen05_guardrail_trap_col_being_dealloced_not_returned_by_alloc
        .type           $__internal_0_$__cuda_sm10x_tcgen05_guardrail_trap_col_being_dealloced_not_returned_by_alloc,@function
        .size           $__internal_0_$__cuda_sm10x_tcgen05_guardrail_trap_col_being_dealloced_not_returned_by_alloc,($__internal_1_$__cuda_sm10x_tcgen05_guardrail_trap_phase_invalid_during_alloc - $__internal_0_$__cuda_sm10x_tcgen05_guardrail_trap_col_being_dealloced_not_returned_by_alloc)
$__internal_0_$__cuda_sm10x_tcgen05_guardrail_trap_col_being_dealloced_not_returned_by_alloc:
[----:B------:R-:W-:Y:S05]  /*b2b0*/  BPT.TRAP 0x1 ;  /* 0x000000040000795c */ /* 0x000fea0000300000 */
[----:B------:R-:W-:-:S04]  /*b2c0*/  HFMA2 R3, -RZ, RZ, 0, 0 ;  /* 0x00000000ff037431 */ /* 0x000fc800000001ff */
[----:B------:R-:W-:Y:S05]  /*b2d0*/  RET.REL.NODEC R2 `(_ZN7cutlass13device_kernelINS_4gemm6kernel13GemmUniversalIN4cute5tupleIJiiiiEEENS1_10collective13CollectiveMmaINS1_46MainloopSm100TmaUmmaWarpSpecializedBlockScaledILi3ELi2ELi2ENS5_IJNS4_1CILi2EEENSA_ILi1EEESC_EEEEENS5_IJNSA_ILi256EEENSA_ILi128EEESF_EEENS5_IJNS_12float_e5m2_tENS_13float_ue8m0_tEEEENS5_IJNS5_IJlSC_lEEENS4_6LayoutINS5_IJNS5_IJNS5_IJNSA_ILi32EEENSA_ILi4EEEEEEiEEESQ_NS5_IJSC_iEEEEEENS5_IJNS5_IJNS5_IJNSA_ILi16EEESO_EEEiEEENS5_IJNS5_IJNSA_ILi0EEESC_EEENSA_ILi512EEEEEENS5_IJSW_iEEEEEEEEEEESK_S13_NS4_8TiledMMAINS4_8MMA_AtomIJNS4_27SM100_MMA_MXF8F6F4_2x1SM_SSISI_SI_fSJ_Li256ELi128ELNS4_4UMMA5MajorE0ELS18_0ELNS17_7ScaleInE0ELS19_0EEEEEENSM_INS5_IJSC_SC_SC_EEENS5_IJSW_SW_SW_EEEEENS5_IJNS4_10UnderscoreES1F_S1F_EEEEENS5_IJNS4_18SM100_TMA_2SM_LOADES1I_EEENS5_IJNS4_14ComposedLayoutINS4_7SwizzleILi3ELi4ELi3EEENS4_18smem_ptr_flag_bitsILi8EEENSM_INS5_IJNSA_ILi8EEESG_EEENS5_IJSG_SC_EEEEEEENSM_INS5_IJNS5_IJNS5_IJSP_SC_EEENS5_IJSN_SC_EEEEEESC_NS5_IJSO_SB_EEEEEENS5_IJNS5_IJNS5_IJSU_SY_EEESX_EEESW_NS5_IJSC_SY_EEEEEEEEEEEvNS4_8identityENS5_IJS1I_NS4_28SM100_TMA_2SM_LOAD_MULTICASTEEEES24_vS25_EENS_8epilogue10collective18CollectiveEpilogueINS29_23Sm100TmaWarpSpecializedILi4ELi2ELi32ELb1ELb0EEEJNS5_IJSG_SG_SF_EEENS5_IJNSM_ISG_SC_EENSM_ISN_SC_EEEEENS_10bfloat16_tESL_S2I_SL_NS29_6fusion15FusionCallbacksIS2D_NS2J_17LinearCombinationIS2I_fS2I_fLNS_15FloatRoundStyleE2EEES2E_S2H_JEEENS4_5SM1004TMEM4LOAD26SM100_TMEM_LOAD_32dp32b32xENS4_13SM90_TMA_LOADENS1K_INS1L_ILi2ELi4ELi3EEENS1N_ILi16EEENSM_INS5_IJS1P_SN_EEES1V_EEEENS4_39AutoVectorizingCopyWithAssumedAlignmentILi128EEENS4_14SM90_TMA_STOREES2Y_S30_S30_EEEvvEEEEvNT_6ParamsE) ;  /* 0xffffff4c02487950 */ /* 0x000fea0003c3ffff */
        .weak           $__internal_1_$__cuda_sm10x_tcgen05_guardrail_trap_phase_invalid_during_alloc
        .type           $__internal_1_$__cuda_sm10x_tcgen05_guardrail_trap_phase_invalid_during_alloc,@function
        .size           $__internal_1_$__cuda_sm10x_tcgen05_guardrail_trap_phase_invalid_during_alloc,($__internal_2_$__cuda_sm10x_tcgen05_guardrail_trap_unallocated_columns_being_dealloced - $__internal_1_$__cuda_sm10x_tcgen05_guardrail_trap_phase_invalid_during_alloc)
$__internal_1_$__cuda_sm10x_tcgen05_guardrail_trap_phase_invalid_during_alloc:
[----:B------:R-:W-:Y:S05]  /*b2e0*/  BPT.TRAP 0x1 ;  /* 0x000000040000795c */ /* 0x000fea0000300000 */
[----:B------:R-:W-:-:S04]  /*b2f0*/  MOV R7, 0x0 ;  /* 0x0000000000077802 */ /* 0x000fc80000000f00 */
[----:B------:R-:W-:Y:S05]  /*b300*/  RET.REL.NODEC R6 `(_ZN7cutlass13device_kernelINS_4gemm6kernel13GemmUniversalIN4cute5tupleIJiiiiEEENS1_10collective13CollectiveMmaINS1_46MainloopSm100TmaUmmaWarpSpecializedBlockScaledILi3ELi2ELi2ENS5_IJNS4_1CILi2EEENSA_ILi1EEESC_EEEEENS5_IJNSA_ILi256EEENSA_ILi128EEESF_EEENS5_IJNS_12float_e5m2_tENS_13float_ue8m0_tEEEENS5_IJNS5_IJlSC_lEEENS4_6LayoutINS5_IJNS5_IJNS5_IJNSA_ILi32EEENSA_ILi4EEEEEEiEEESQ_NS5_IJSC_iEEEEEENS5_IJNS5_IJNS5_IJNSA_ILi16EEESO_EEEiEEENS5_IJNS5_IJNSA_ILi0EEESC_EEENSA_ILi512EEEEEENS5_IJSW_iEEEEEEEEEEESK_S13_NS4_8TiledMMAINS4_8MMA_AtomIJNS4_27SM100_MMA_MXF8F6F4_2x1SM_SSISI_SI_fSJ_Li256ELi128ELNS4_4UMMA5MajorE0ELS18_0ELNS17_7ScaleInE0ELS19_0EEEEEENSM_INS5_IJSC_SC_SC_EEENS5_IJSW_SW_SW_EEEEENS5_IJNS4_10UnderscoreES1F_S1F_EEEEENS5_IJNS4_18SM100_TMA_2SM_LOADES1I_EEENS5_IJNS4_14ComposedLayoutINS4_7SwizzleILi3ELi4ELi3EEENS4_18smem_ptr_flag_bitsILi8EEENSM_INS5_IJNSA_ILi8EEESG_EEENS5_IJSG_SC_EEEEEEENSM_INS5_IJNS5_IJNS5_IJSP_SC_EEENS5_IJSN_SC_EEEEEESC_NS5_IJSO_SB_EEEEEENS5_IJNS5_IJNS5_IJSU_SY_EEESX_EEESW_NS5_IJSC_SY_EEEEEEEEEEEvNS4_8identityENS5_IJS1I_NS4_28SM100_TMA_2SM_LOAD_MULTICASTEEEES24_vS25_EENS_8epilogue10collective18CollectiveEpilogueINS29_23Sm100TmaWarpSpecializedILi4ELi2ELi32ELb1ELb0EEEJNS5_IJSG_SG_SF_EEENS5_IJNSM_ISG_SC_EENSM_ISN_SC_EEEEENS_10bfloat16_tESL_S2I_SL_NS29_6fusion15FusionCallbacksIS2D_NS2J_17LinearCombinationIS2I_fS2I_fLNS_15FloatRoundStyleE2EEES2E_S2H_JEEENS4_5SM1004TMEM4LOAD26SM100_TMEM_LOAD_32dp32b32xENS4_13SM90_TMA_LOADENS1K_INS1L_ILi2ELi4ELi3EEENS1N_ILi16EEENSM_INS5_IJS1P_SN_EEES1V_EEEENS4_39AutoVectorizingCopyWithAssumedAlignmentILi128EEENS4_14SM90_TMA_STOREES2Y_S30_S30_EEEvvEEEEvNT_6ParamsE) ;  /* 0xffffff4c063c7950 */ /* 0x000fea0003c3ffff */
        .weak           $__internal_2_$__cuda_sm10x_tcgen05_guardrail_trap_unallocated_columns_being_dealloced
        .type           $__internal_2_$__cuda_sm10x_tcgen05_guardrail_trap_unallocated_columns_being_dealloced,@function
        .size           $__internal_2_$__cuda_sm10x_tcgen05_guardrail_trap_unallocated_columns_being_dealloced,(.L_x_192 - $__internal_2_$__cuda_sm10x_tcgen05_guardrail_trap_unallocated_columns_being_dealloced)
$__internal_2_$__cuda_sm10x_tcgen05_guardrail_trap_unallocated_columns_being_dealloced:
[----:B------:R-:W-:Y:S05]  /*b310*/  BPT.TRAP 0x1 ;  /* 0x000000040000795c */ /* 0x000fea0000300000 */
[----:B------:R-:W-:-:S04]  /*b320*/  HFMA2 R3, -RZ, RZ, 0, 0 ;  /* 0x00000000ff037431 */ /* 0x000fc800000001ff */
[----:B------:R-:W-:Y:S05]  /*b330*/  RET.REL.NODEC R2 `(_ZN7cutlass13device_kernelINS_4gemm6kernel13GemmUniversalIN4cute5tupleIJiiiiEEENS1_10collective13CollectiveMmaINS1_46MainloopSm100TmaUmmaWarpSpecializedBlockScaledILi3ELi2ELi2ENS5_IJNS4_1CILi2EEENSA_ILi1EEESC_EEEEENS5_IJNSA_ILi256EEENSA_ILi128EEESF_EEENS5_IJNS_12float_e5m2_tENS_13float_ue8m0_tEEEENS5_IJNS5_IJlSC_lEEENS4_6LayoutINS5_IJNS5_IJNS5_IJNSA_ILi32EEENSA_ILi4EEEEEEiEEESQ_NS5_IJSC_iEEEEEENS5_IJNS5_IJNS5_IJNSA_ILi16EEESO_EEEiEEENS5_IJNS5_IJNSA_ILi0EEESC_EEENSA_ILi512EEEEEENS5_IJSW_iEEEEEEEEEEESK_S13_NS4_8TiledMMAINS4_8MMA_AtomIJNS4_27SM100_MMA_MXF8F6F4_2x1SM_SSISI_SI_fSJ_Li256ELi128ELNS4_4UMMA5MajorE0ELS18_0ELNS17_7ScaleInE0ELS19_0EEEEEENSM_INS5_IJSC_SC_SC_EEENS5_IJSW_SW_SW_EEEEENS5_IJNS4_10UnderscoreES1F_S1F_EEEEENS5_IJNS4_18SM100_TMA_2SM_LOADES1I_EEENS5_IJNS4_14ComposedLayoutINS4_7SwizzleILi3ELi4ELi3EEENS4_18smem_ptr_flag_bitsILi8EEENSM_INS5_IJNSA_ILi8EEESG_EEENS5_IJSG_SC_EEEEEEENSM_INS5_IJNS5_IJNS5_IJSP_SC_EEENS5_IJSN_SC_EEEEEESC_NS5_IJSO_SB_EEEEEENS5_IJNS5_IJNS5_IJSU_SY_EEESX_EEESW_NS5_IJSC_SY_EEEEEEEEEEEvNS4_8identityENS5_IJS1I_NS4_28SM100_TMA_2SM_LOAD_MULTICASTEEEES24_vS25_EENS_8epilogue10collective18CollectiveEpilogueINS29_23Sm100TmaWarpSpecializedILi4ELi2ELi32ELb1ELb0EEEJNS5_IJSG_SG_SF_EEENS5_IJNSM_ISG_SC_EENSM_ISN_SC_EEEEENS_10bfloat16_tESL_S2I_SL_NS29_6fusion15FusionCallbacksIS2D_NS2J_17LinearCombinationIS2I_fS2I_fLNS_15FloatRoundStyleE2EEES2E_S2H_JEEENS4_5SM1004TMEM4LOAD26SM100_TMEM_LOAD_32dp32b32xENS4_13SM90_TMA_LOADENS1K_INS1L_ILi2ELi4ELi3EEENS1N_ILi16EEENSM_INS5_IJS1P_SN_EEES1V_EEEENS4_39AutoVectorizingCopyWithAssumedAlignmentILi128EEENS4_14SM90_TMA_STOREES2Y_S30_S30_EEEvvEEEEvNT_6ParamsE) ;  /* 0xffffff4c02307950 */ /* 0x000fea0003c3ffff */
.L_x_191:
[----:B------:R-:W-:-:S00]  /*b340*/  BRA `(.L_x_191) ;  /* 0xfffffffc00fc7947 */ /* 0x000fc0000383ffff */
[----:B------:R-:W-:-:S00]  /*b350*/  NOP ;  /* 0x0000000000007918 */ /* 0x000fc00000000000 */
        /* <DEDUP_REMOVED lines=10> */
.L_x_192:


//--------------------- .nv.global.init           --------------------------
	.section	.nv.global.init,"aw",@progbits
.nv.global.init:
	.type		$str$27,@object
	.size		$str$27,($str$28 - $str$27)
$str$27:
        /*0000*/ 	.byte	0x28, 0x61, 0x64, 0x64, 0x72, 0x65, 0x73, 0x73, 0x20, 0x26, 0x20, 0x6d, 0x61, 0x73, 0x6b, 0x29
        /*0010*/ 	.byte	0x20, 0x3d, 0x3d, 0x20, 0x30, 0x00
	.type		$str$28,@object
	.size		$str$28,($str$26 - $str$28)
$str$28:
        /*0016*/ 	.byte	0x2f, 0x74, 0x6d, 0x70, 0x2f, 0x63, 0x75, 0x74, 0x6c, 0x61, 0x73, 0x73, 0x5f, 0x73, 0x77, 0x65
        /*0026*/ 	.byte	0x65, 0x70, 0x5f, 0x73, 0x72, 0x63, 0x2f, 0x69, 0x6e, 0x63, 0x6c, 0x75, 0x64, 0x65, 0x2f, 0x63
        /*0036*/ 	.byte	0x75, 0x74, 0x65, 0x2f, 0x70, 0x6f, 0x69, 0x6e, 0x74, 0x65, 0x72, 0x5f, 0x66, 0x6c, 0x61, 0x67
        /*0046*/ 	.byte	0x67, 0x65, 0x64, 0x2e, 0x68, 0x70, 0x70, 0x00
	.type		$str$26,@object
	.size		$str$26,($str$25 - $str$26)
$str$26:
        /*004e*/ 	.byte	0x2f, 0x74, 0x6d, 0x70, 0x2f, 0x63, 0x75, 0x74, 0x6c, 0x61, 0x73, 0x73, 0x5f, 0x73, 0x77, 0x65
        /*005e*/ 	.byte	0x65, 0x70, 0x5f, 0x73, 0x72, 0x63, 0x2f, 0x69, 0x6e, 0x63, 0x6c, 0x75, 0x64, 0x65, 0x2f, 0x63
        /*006e*/ 	.byte	0x75, 0x74, 0x65, 0x2f, 0x61, 0x74, 0x6f, 0x6d, 0x2f, 0x63, 0x6f, 0x70, 0x79, 0x5f, 0x74, 0x72
        /*007e*/ 	.byte	0x61, 0x69, 0x74, 0x73, 0x5f, 0x73, 0x6d, 0x31, 0x30, 0x30, 0x2e, 0x68, 0x70, 0x70, 0x00
	.type		$str$25,@object
	.size		$str$25,(__unnamed_1 - $str$25)
$str$25:
        /*008d*/ 	.byte	0x28, 0x28, 0x75, 0x69, 0x6e, 0x74, 0x33, 0x32, 0x5f, 0x74, 0x28, 0x74, 0x68, 0x72, 0x65, 0x61
        /*009d*/ 	.byte	0x64, 0x49, 0x64, 0x78, 0x2e, 0x78, 0x29, 0x20, 0x2f, 0x20, 0x33, 0x32, 0x29, 0x20, 0x25, 0x20
        /*00ad*/ 	.byte	0x34, 0x29, 0x20, 0x3d, 0x3d, 0x20, 0x28, 0x28, 0x28, 0x74, 0x6d, 0x65, 0x6d, 0x5f, 0x61, 0x64
        /*00bd*/ 	.byte	0x64, 0x72, 0x20, 0x3e, 0x3e, 0x20, 0x31, 0x36, 0x29, 0x20, 0x2f, 0x20, 0x33, 0x32, 0x29, 0x20
        /*00cd*/ 	.byte	0x25, 0x20, 0x34, 0x29, 0x00
	.type		__unnamed_1,@object
	.size		__unnamed_1,(__unnamed_2 - __unnamed_1)
__unnamed_1:
        /*00d2*/ 	.byte	0x61, 0x75, 0x74, 0x6f, 0x20, 0x63, 0x75, 0x74, 0x65, 0x3a, 0x3a, 0x61, 0x73, 0x5f, 0x70, 0x6f
        /* <DEDUP_REMOVED lines=24> */
        /*0262*/ 	.byte	0x34, 0x30, 0x39, 0x36, 0x3e, 0x3e, 0x3e, 0x3e, 0x5d, 0x00
	.type		__unnamed_2,@object
	.size		__unnamed_2,(.L_2 - __unnamed_2)
__unnamed_2:
        /* <DEDUP_REMOVED lines=42> */
        /*050c*/ 	.byte	0x3e, 0x3e, 0x5d, 0x00
.L_2:


//--------------------- .nv.shared._ZN7cutlass13device_kernelINS_4gemm6kernel13GemmUniversalIN4cute5tupleIJiiiiEEENS1_10collective13CollectiveMmaINS1_46MainloopSm100TmaUmmaWarpSpecializedBlockScaledILi3ELi2ELi2ENS5_IJNS4_1CILi2EEENSA_ILi1EEESC_EEEEENS5_IJNSA_ILi256EEENSA_ILi128EEESF_EEENS5_IJNS_12float_e5m2_tENS_13float_ue8m0_tEEEENS5_IJNS5_IJlSC_lEEENS4_6LayoutINS5_IJNS5_IJNS5_IJNSA_ILi32EEENSA_ILi4EEEEEEiEEESQ_NS5_IJSC_iEEEEEENS5_IJNS5_IJNS5_IJNSA_ILi16EEESO_EEEiEEENS5_IJNS5_IJNSA_ILi0EEESC_EEENSA_ILi512EEEEEENS5_IJSW_iEEEEEEEEEEESK_S13_NS4_8TiledMMAINS4_8MMA_AtomIJNS4_27SM100_MMA_MXF8F6F4_2x1SM_SSISI_SI_fSJ_Li256ELi128ELNS4_4UMMA5MajorE0ELS18_0ELNS17_7ScaleInE0ELS19_0EEEEEENSM_INS5_IJSC_SC_SC_EEENS5_IJSW_SW_SW_EEEEENS5_IJNS4_10UnderscoreES1F_S1F_EEEEENS5_IJNS4_18SM100_TMA_2SM_LOADES1I_EEENS5_IJNS4_14ComposedLayoutINS4_7SwizzleILi3ELi4ELi3EEENS4_18smem_ptr_flag_bitsILi8EEENSM_INS5_IJNSA_ILi8EEESG_EEENS5_IJSG_SC_EEEEEEENSM_INS5_IJNS5_IJNS5_IJSP_SC_EEENS5_IJSN_SC_EEEEEESC_NS5_IJSO_SB_EEEEEENS5_IJNS5_IJNS5_IJSU_SY_EEESX_EEESW_NS5_IJSC_SY_EEEEEEEEEEEvNS4_8identityENS5_IJS1I_NS4_28SM100_TMA_2SM_LOAD_MULTICASTEEEES24_vS25_EENS_8epilogue10collective18CollectiveEpilogueINS29_23Sm100TmaWarpSpecializedILi4ELi2ELi32ELb1ELb0EEEJNS5_IJSG_SG_SF_EEENS5_IJNSM_ISG_SC_EENSM_ISN_SC_EEEEENS_10bfloat16_tESL_S2I_SL_NS29_6fusion15FusionCallbacksIS2D_NS2J_17LinearCombinationIS2I_fS2I_fLNS_15FloatRoundStyleE2EEES2E_S2H_JEEENS4_5SM1004TMEM4LOAD26SM100_TMEM_LOAD_32dp32b32xENS4_13SM90_TMA_LOADENS1K_INS1L_ILi2ELi4ELi3EEENS1N_ILi16EEENSM_INS5_IJS1P_SN_EEES1V_EEEENS4_39AutoVectorizingCopyWithAssumedAlignmentILi128EEENS4_14SM90_TMA_STOREES2Y_S30_S30_EEEvvEEEEvNT_6ParamsE --------------------------
	.section	.nv.shared._ZN7cutlass13device_kernelINS_4gemm6kernel13GemmUniversalIN4cute5tupleIJiiiiEEENS1_10collective13CollectiveMmaINS1_46MainloopSm100TmaUmmaWarpSpecializedBlockScaledILi3ELi2ELi2ENS5_IJNS4_1CILi2EEENSA_ILi1EEESC_EEEEENS5_IJNSA_ILi256EEENSA_ILi128EEESF_EEENS5_IJNS_12float_e5m2_tENS_13float_ue8m0_tEEEENS5_IJNS5_IJlSC_lEEENS4_6LayoutINS5_IJNS5_IJNS5_IJNSA_ILi32EEENSA_ILi4EEEEEEiEEESQ_NS5_IJSC_iEEEEEENS5_IJNS5_IJNS5_IJNSA_ILi16EEESO_EEEiEEENS5_IJNS5_IJNSA_ILi0EEESC_EEENSA_ILi512EEEEEENS5_IJSW_iEEEEEEEEEEESK_S13_NS4_8TiledMMAINS4_8MMA_AtomIJNS4_27SM100_MMA_MXF8F6F4_2x1SM_SSISI_SI_fSJ_Li256ELi128ELNS4_4UMMA5MajorE0ELS18_0ELNS17_7ScaleInE0ELS19_0EEEEEENSM_INS5_IJSC_SC_SC_EEENS5_IJSW_SW_SW_EEEEENS5_IJNS4_10UnderscoreES1F_S1F_EEEEENS5_IJNS4_18SM100_TMA_2SM_LOADES1I_EEENS5_IJNS4_14ComposedLayoutINS4_7SwizzleILi3ELi4ELi3EEENS4_18smem_ptr_flag_bitsILi8EEENSM_INS5_IJNSA_ILi8EEESG_EEENS5_IJSG_SC_EEEEEEENSM_INS5_IJNS5_IJNS5_IJSP_SC_EEENS5_IJSN_SC_EEEEEESC_NS5_IJSO_SB_EEEEEENS5_IJNS5_IJNS5_IJSU_SY_EEESX_EEESW_NS5_IJSC_SY_EEEEEEEEEEEvNS4_8identityENS5_IJS1I_NS4_28SM100_TMA_2SM_LOAD_MULTICASTEEEES24_vS25_EENS_8epilogue10collective18CollectiveEpilogueINS29_23Sm100TmaWarpSpecializedILi4ELi2ELi32ELb1ELb0EEEJNS5_IJSG_SG_SF_EEENS5_IJNSM_ISG_SC_EENSM_ISN_SC_EEEEENS_10bfloat16_tESL_S2I_SL_NS29_6fusion15FusionCallbacksIS2D_NS2J_17LinearCombinationIS2I_fS2I_fLNS_15FloatRoundStyleE2EEES2E_S2H_JEEENS4_5SM1004TMEM4LOAD26SM100_TMEM_LOAD_32dp32b32xENS4_13SM90_TMA_LOADENS1K_INS1L_ILi2ELi4ELi3EEENS1N_ILi16EEENSM_INS5_IJS1P_SN_EEES1V_EEEENS4_39AutoVectorizingCopyWithAssumedAlignmentILi128EEENS4_14SM90_TMA_STOREES2Y_S30_S30_EEEvvEEEEvNT_6ParamsE,"aw",@nobits
	.sectionflags	@""
	.align	16
	.zero		1024


//--------------------- .nv.shared.reserved.0     --------------------------
	.section	.nv.shared.reserved.0,"aw",@nobits
	.weak		__nv_reservedSMEM_offset_0_alias
	.size		__nv_reservedSMEM_offset_0_alias, 0, 64
	.other		__nv_reservedSMEM_offset_0_alias,@"STO_CUDA_RESERVED_SHARED STV_DEFAULT"
__nv_reservedSMEM_offset_0_alias:
	.zero		0
.nv.shared.reserved.0:
	.zero		64
	.weak		__nv_reservedSMEM_tcgen05_partition
	.type		__nv_reservedSMEM_tcgen05_partition,@object
	.size		__nv_reservedSMEM_tcgen05_partition,(.L_0 - __nv_reservedSMEM_tcgen05_partition)
__nv_reservedSMEM_tcgen05_partition:
	.zero		32
.L_0:


//--------------------- .nv.global                --------------------------
	.section	.nv.global,"aw",@nobits
.nv.global:
	.type		_ZN40_INTERNAL_cfc02aeb_4_k_cu_65413032_174344cute1_E,@object
	.size		_ZN40_INTERNAL_cfc02aeb_4_k_cu_65413032_174344cute1_E,(_ZN40_INTERNAL_cfc02aeb_4_k_cu_65413032_174344cuda3std3__45__cpo6cbeginE - _ZN40_INTERNAL_cfc02aeb_4_k_cu_65413032_174344cute1_E)
_ZN40_INTERNAL_cfc02aeb_4_k_cu_65413032_174344cute1_E:
	.zero		1
	.type		_ZN40_INTERNAL_cfc02aeb_4_k_cu_65413032_174344cuda3std3__45__cpo6cbeginE,@object
	.size		_ZN40_INTERNAL_cfc02aeb_4_k_cu_65413032_174344cuda3std3__45__cpo6cbeginE,(_ZN40_INTERNAL_cfc02aeb_4_k_cu_65413032_174344cuda3std3__48in_placeE - _ZN40_INTERNAL_cfc02aeb_4_k_cu_65413032_174344cuda3std3__45__cpo6cbeginE)
_ZN40_INTERNAL_cfc02aeb_4_k_cu_65413032_174344cuda3std3__45__cpo6cbeginE:
	.zero		1
	.type		_ZN40_INTERNAL_cfc02aeb_4_k_cu_65413032_174344cuda3std3__48in_placeE,@object
	.size		_ZN40_INTERNAL_cfc02aeb_4_k_cu_65413032_174344cuda3std3__48in_placeE,(_ZN40_INTERNAL_cfc02aeb_4_k_cu_65413032_174344cuda3std6ranges3__45__cpo9iter_moveE - _ZN40_INTERNAL_cfc02aeb_4_k_cu_65413032_174344cuda3std3__48in_placeE)
_ZN40_INTERNAL_cfc02aeb_4_k_cu_65413032_174344cuda3std3__48in_placeE:
	.zero		1
	.type		_ZN40_INTERNAL_cfc02aeb_4_k_cu_65413032_174344cuda3std6ranges3__45__cpo9iter_moveE,@object
	.size		_ZN40_INTERNAL_cfc02aeb_4_k_cu_65413032_174344cuda3std6ranges3__45__cpo9iter_moveE,(_ZN40_INTERNAL_cfc02aeb_4_k_cu_65413032_174344cuda3std3__45__cpo5beginE - _ZN40_INTERNAL_cfc02aeb_4_k_cu_65413032_174344cuda3std6ranges3__45__cpo9iter_moveE)
_ZN40_INTERNAL_cfc02aeb_4_k_cu_65413032_174344cuda3std6ranges3__45__cpo9iter_moveE:
	.zero		1
	.type		_ZN40_INTERNAL_cfc02aeb_4_k_cu_65413032_174344cuda3std3__45__cpo5beginE,@object
	.size		_ZN40_INTERNAL_cfc02aeb_4_k_cu_65413032_174344cuda3std3__45__cpo5beginE,(_ZN40_INTERNAL_cfc02aeb_4_k_cu_65413032_174344cuda3std3__442_GLOBAL__N__cfc02aeb_4_k_cu_65413032_174346ignoreE - _ZN40_INTERNAL_cfc02aeb_4_k_cu_65413032_174344cuda3std3__45__cpo5beginE)
_ZN40_INTERNAL_cfc02aeb_4_k_cu_65413032_174344cuda3std3__45__cpo5beginE:
	.zero		1
	.type		_ZN40_INTERNAL_cfc02aeb_4_k_cu_65413032_174344cuda3std3__442_GLOBAL__N__cfc02aeb_4_k_cu_65413032_174346ignoreE,@object
	.size		_ZN40_INTERNAL_cfc02aeb_4_k_cu_65413032_174344cuda3std3__442_GLOBAL__N__cfc02aeb_4_k_cu_65413032_174346ignoreE,(_ZN40_INTERNAL_cfc02aeb_4_k_cu_65413032_174344cute7productE - _ZN40_INTERNAL_cfc02aeb_4_k_cu_65413032_174344cuda3std3__442_GLOBAL__N__cfc02aeb_4_k_cu_65413032_174346ignoreE)
_ZN40_INTERNAL_cfc02aeb_4_k_cu_65413032_174344cuda3std3__442_GLOBAL__N__cfc02aeb_4_k_cu_65413032_174346ignoreE:
	.zero		1
	.type		_ZN40_INTERNAL_cfc02aeb_4_k_cu_65413032_174344cute7productE,@object
	.size		_ZN40_INTERNAL_cfc02aeb_4_k_cu_65413032_174344cute7productE,(_ZN40_INTERNAL_cfc02aeb_4_k_cu_65413032_174344cuda3std3__45__cpo3endE - _ZN40_INTERNAL_cfc02aeb_4_k_cu_65413032_174344cute7productE)
_ZN40_INTERNAL_cfc02aeb_4_k_cu_65413032_174344cute7productE:
	.zero		1
	.type		_ZN40_INTERNAL_cfc02aeb_4_k_cu_65413032_174344cuda3std3__45__cpo3endE,@object
	.size		_ZN40_INTERNAL_cfc02aeb_4_k_cu_65413032_174344cuda3std3__45__cpo3endE,(_ZN40_INTERNAL_cfc02aeb_4_k_cu_65413032_174344cuda3std3__419piecewise_constructE - _ZN40_INTERNAL_cfc02aeb_4_k_cu_65413032_174344cuda3std3__45__cpo3endE)
_ZN40_INTERNAL_cfc02aeb_4_k_cu_65413032_174344cuda3std3__45__cpo3endE:
	.zero		1
	.type		_ZN40_INTERNAL_cfc02aeb_4_k_cu_65413032_174344cuda3std3__419piecewise_constructE,@object
	.size		_ZN40_INTERNAL_cfc02aeb_4_k_cu_65413032_174344cuda3std3__419piecewise_constructE,(_ZN40_INTERNAL_cfc02aeb_4_k_cu_65413032_174344cuda3std3__45__cpo4cendE - _ZN40_INTERNAL_cfc02aeb_4_k_cu_65413032_174344cuda3std3__419piecewise_constructE)
_ZN40_INTERNAL_cfc02aeb_4_k_cu_65413032_174344cuda3std3__419piecewise_constructE:
	.zero		1
	.type		_ZN40_INTERNAL_cfc02aeb_4_k_cu_65413032_174344cuda3std3__45__cpo4cendE,@object
	.size		_ZN40_INTERNAL_cfc02aeb_4_k_cu_65413032_174344cuda3std3__45__cpo4cendE,(_ZN40_INTERNAL_cfc02aeb_4_k_cu_65413032_174344cuda3std6ranges3__45__cpo4swapE - _ZN40_INTERNAL_cfc02aeb_4_k_cu_65413032_174344cuda3std3__45__cpo4cendE)
_ZN40_INTERNAL_cfc02aeb_4_k_cu_65413032_174344cuda3std3__45__cpo4cendE:
	.zero		1
	.type		_ZN40_INTERNAL_cfc02aeb_4_k_cu_65413032_174344cuda3std6ranges3__45__cpo4swapE,@object
	.size		_ZN40_INTERNAL_cfc02aeb_4_k_cu_65413032_174344cuda3std6ranges3__45__cpo4swapE,(.L_10 - _ZN40_INTERNAL_cfc02aeb_4_k_cu_65413032_174344cuda3std6ranges3__45__cpo4swapE)
_ZN40_INTERNAL_cfc02aeb_4_k_cu_65413032_174344cuda3std6ranges3__45__cpo4swapE:
	.zero		1
.L_10:


//--------------------- .nv.constant0._ZN7cutlass13device_kernelINS_4gemm6kernel13GemmUniversalIN4cute5tupleIJiiiiEEENS1_10collective13CollectiveMmaINS1_46MainloopSm100TmaUmmaWarpSpecializedBlockScaledILi3ELi2ELi2ENS5_IJNS4_1CILi2EEENSA_ILi1EEESC_EEEEENS5_IJNSA_ILi256EEENSA_ILi128EEESF_EEENS5_IJNS_12float_e5m2_tENS_13float_ue8m0_tEEEENS5_IJNS5_IJlSC_lEEENS4_6LayoutINS5_IJNS5_IJNS5_IJNSA_ILi32EEENSA_ILi4EEEEEEiEEESQ_NS5_IJSC_iEEEEEENS5_IJNS5_IJNS5_IJNSA_ILi16EEESO_EEEiEEENS5_IJNS5_IJNSA_ILi0EEESC_EEENSA_ILi512EEEEEENS5_IJSW_iEEEEEEEEEEESK_S13_NS4_8TiledMMAINS4_8MMA_AtomIJNS4_27SM100_MMA_MXF8F6F4_2x1SM_SSISI_SI_fSJ_Li256ELi128ELNS4_4UMMA5MajorE0ELS18_0ELNS17_7ScaleInE0ELS19_0EEEEEENSM_INS5_IJSC_SC_SC_EEENS5_IJSW_SW_SW_EEEEENS5_IJNS4_10UnderscoreES1F_S1F_EEEEENS5_IJNS4_18SM100_TMA_2SM_LOADES1I_EEENS5_IJNS4_14ComposedLayoutINS4_7SwizzleILi3ELi4ELi3EEENS4_18smem_ptr_flag_bitsILi8EEENSM_INS5_IJNSA_ILi8EEESG_EEENS5_IJSG_SC_EEEEEEENSM_INS5_IJNS5_IJNS5_IJSP_SC_EEENS5_IJSN_SC_EEEEEESC_NS5_IJSO_SB_EEEEEENS5_IJNS5_IJNS5_IJSU_SY_EEESX_EEESW_NS5_IJSC_SY_EEEEEEEEEEEvNS4_8identityENS5_IJS1I_NS4_28SM100_TMA_2SM_LOAD_MULTICASTEEEES24_vS25_EENS_8epilogue10collective18CollectiveEpilogueINS29_23Sm100TmaWarpSpecializedILi4ELi2ELi32ELb1ELb0EEEJNS5_IJSG_SG_SF_EEENS5_IJNSM_ISG_SC_EENSM_ISN_SC_EEEEENS_10bfloat16_tESL_S2I_SL_NS29_6fusion15FusionCallbacksIS2D_NS2J_17LinearCombinationIS2I_fS2I_fLNS_15FloatRoundStyleE2EEES2E_S2H_JEEENS4_5SM1004TMEM4LOAD26SM100_TMEM_LOAD_32dp32b32xENS4_13SM90_TMA_LOADENS1K_INS1L_ILi2ELi4ELi3EEENS1N_ILi16EEENSM_INS5_IJS1P_SN_EEES1V_EEEENS4_39AutoVectorizingCopyWithAssumedAlignmentILi128EEENS4_14SM90_TMA_STOREES2Y_S30_S30_EEEvvEEEEvNT_6ParamsE --------------------------
	.section	.nv.constant0._ZN7cutlass13device_kernelINS_4gemm6kernel13GemmUniversalIN4cute5tupleIJiiiiEEENS1_10collective13CollectiveMmaINS1_46MainloopSm100TmaUmmaWarpSpecializedBlockScaledILi3ELi2ELi2ENS5_IJNS4_1CILi2EEENSA_ILi1EEESC_EEEEENS5_IJNSA_ILi256EEENSA_ILi128EEESF_EEENS5_IJNS_12float_e5m2_tENS_13float_ue8m0_tEEEENS5_IJNS5_IJlSC_lEEENS4_6LayoutINS5_IJNS5_IJNS5_IJNSA_ILi32EEENSA_ILi4EEEEEEiEEESQ_NS5_IJSC_iEEEEEENS5_IJNS5_IJNS5_IJNSA_ILi16EEESO_EEEiEEENS5_IJNS5_IJNSA_ILi0EEESC_EEENSA_ILi512EEEEEENS5_IJSW_iEEEEEEEEEEESK_S13_NS4_8TiledMMAINS4_8MMA_AtomIJNS4_27SM100_MMA_MXF8F6F4_2x1SM_SSISI_SI_fSJ_Li256ELi128ELNS4_4UMMA5MajorE0ELS18_0ELNS17_7ScaleInE0ELS19_0EEEEEENSM_INS5_IJSC_SC_SC_EEENS5_IJSW_SW_SW_EEEEENS5_IJNS4_10UnderscoreES1F_S1F_EEEEENS5_IJNS4_18SM100_TMA_2SM_LOADES1I_EEENS5_IJNS4_14ComposedLayoutINS4_7SwizzleILi3ELi4ELi3EEENS4_18smem_ptr_flag_bitsILi8EEENSM_INS5_IJNSA_ILi8EEESG_EEENS5_IJSG_SC_EEEEEEENSM_INS5_IJNS5_IJNS5_IJSP_SC_EEENS5_IJSN_SC_EEEEEESC_NS5_IJSO_SB_EEEEEENS5_IJNS5_IJNS5_IJSU_SY_EEESX_EEESW_NS5_IJSC_SY_EEEEEEEEEEEvNS4_8identityENS5_IJS1I_NS4_28SM100_TMA_2SM_LOAD_MULTICASTEEEES24_vS25_EENS_8epilogue10collective18CollectiveEpilogueINS29_23Sm100TmaWarpSpecializedILi4ELi2ELi32ELb1ELb0EEEJNS5_IJSG_SG_SF_EEENS5_IJNSM_ISG_SC_EENSM_ISN_SC_EEEEENS_10bfloat16_tESL_S2I_SL_NS29_6fusion15FusionCallbacksIS2D_NS2J_17LinearCombinationIS2I_fS2I_fLNS_15FloatRoundStyleE2EEES2E_S2H_JEEENS4_5SM1004TMEM4LOAD26SM100_TMEM_LOAD_32dp32b32xENS4_13SM90_TMA_LOADENS1K_INS1L_ILi2ELi4ELi3EEENS1N_ILi16EEENSM_INS5_IJS1P_SN_EEES1V_EEEENS4_39AutoVectorizingCopyWithAssumedAlignmentILi128EEENS4_14SM90_TMA_STOREES2Y_S30_S30_EEEvvEEEEvNT_6ParamsE,"a",@progbits
	.sectionflags	@""
	.align	4
.nv.constant0._ZN7cutlass13device_kernelINS_4gemm6kernel13GemmUniversalIN4cute5tupleIJiiiiEEENS1_10collective13CollectiveMmaINS1_46MainloopSm100TmaUmmaWarpSpecializedBlockScaledILi3ELi2ELi2ENS5_IJNS4_1CILi2EEENSA_ILi1EEESC_EEEEENS5_IJNSA_ILi256EEENSA_ILi128EEESF_EEENS5_IJNS_12float_e5m2_tENS_13float_ue8m0_tEEEENS5_IJNS5_IJlSC_lEEENS4_6LayoutINS5_IJNS5_IJNS5_IJNSA_ILi32EEENSA_ILi4EEEEEEiEEESQ_NS5_IJSC_iEEEEEENS5_IJNS5_IJNS5_IJNSA_ILi16EEESO_EEEiEEENS5_IJNS5_IJNSA_ILi0EEESC_EEENSA_ILi512EEEEEENS5_IJSW_iEEEEEEEEEEESK_S13_NS4_8TiledMMAINS4_8MMA_AtomIJNS4_27SM100_MMA_MXF8F6F4_2x1SM_SSISI_SI_fSJ_Li256ELi128ELNS4_4UMMA5MajorE0ELS18_0ELNS17_7ScaleInE0ELS19_0EEEEEENSM_INS5_IJSC_SC_SC_EEENS5_IJSW_SW_SW_EEEEENS5_IJNS4_10UnderscoreES1F_S1F_EEEEENS5_IJNS4_18SM100_TMA_2SM_LOADES1I_EEENS5_IJNS4_14ComposedLayoutINS4_7SwizzleILi3ELi4ELi3EEENS4_18smem_ptr_flag_bitsILi8EEENSM_INS5_IJNSA_ILi8EEESG_EEENS5_IJSG_SC_EEEEEEENSM_INS5_IJNS5_IJNS5_IJSP_SC_EEENS5_IJSN_SC_EEEEEESC_NS5_IJSO_SB_EEEEEENS5_IJNS5_IJNS5_IJSU_SY_EEESX_EEESW_NS5_IJSC_SY_EEEEEEEEEEEvNS4_8identityENS5_IJS1I_NS4_28SM100_TMA_2SM_LOAD_MULTICASTEEEES24_vS25_EENS_8epilogue10collective18CollectiveEpilogueINS29_23Sm100TmaWarpSpecializedILi4ELi2ELi32ELb1ELb0EEEJNS5_IJSG_SG_SF_EEENS5_IJNSM_ISG_SC_EENSM_ISN_SC_EEEEENS_10bfloat16_tESL_S2I_SL_NS29_6fusion15FusionCallbacksIS2D_NS2J_17LinearCombinationIS2I_fS2I_fLNS_15FloatRoundStyleE2EEES2E_S2H_JEEENS4_5SM1004TMEM4LOAD26SM100_TMEM_LOAD_32dp32b32xENS4_13SM90_TMA_LOADENS1K_INS1L_ILi2ELi4ELi3EEENS1N_ILi16EEENSM_INS5_IJS1P_SN_EEES1V_EEEENS4_39AutoVectorizingCopyWithAssumedAlignmentILi128EEENS4_14SM90_TMA_STOREES2Y_S30_S30_EEEvvEEEEvNT_6ParamsE:
	.zero		3968


//--------------------- SYMBOLS --------------------------

	.type		.nv.reservedSmem.offset0,@object
	.size		.nv.reservedSmem.offset0,0x4
	.type		.nv.reservedSmem.cap,@object
	.size		.nv.reservedSmem.cap,0x4
	.type		__assertfail,@function
